//
// Generated by NVIDIA NVVM Compiler
//
// Compiler Build ID: CL-36424714
// Cuda compilation tools, release 13.0, V13.0.88
// Based on NVVM 20.0.0
//

.version 9.0
.target sm_100
.address_size 64

	// .globl	_Z10uniformAddPfS_iii
// _ZZ10uniformAddPfS_iiiE3uni has been demoted
// _ZZ13uniformAddIntPiS_iiiE3uni has been demoted
// _ZZ9prefixSumPjS_S_iiE10scan_array has been demoted
.extern .shared .align 16 .b8 s_data[];
.extern .shared .align 16 .b8 s_dataInt[];

.visible .entry _Z10uniformAddPfS_iii(
	.param .u64 .ptr .align 1 _Z10uniformAddPfS_iii_param_0,
	.param .u64 .ptr .align 1 _Z10uniformAddPfS_iii_param_1,
	.param .u32 _Z10uniformAddPfS_iii_param_2,
	.param .u32 _Z10uniformAddPfS_iii_param_3,
	.param .u32 _Z10uniformAddPfS_iii_param_4
)
{
	.reg .pred 	%p<3>;
	.reg .b32 	%r<17>;
	.reg .b32 	%f<8>;
	.reg .b64 	%rd<11>;
	// demoted variable
	.shared .align 4 .f32 _ZZ10uniformAddPfS_iiiE3uni;
	ld.param.u64 	%rd1, [_Z10uniformAddPfS_iii_param_0];
	ld.param.u64 	%rd2, [_Z10uniformAddPfS_iii_param_1];
	ld.param.u32 	%r2, [_Z10uniformAddPfS_iii_param_2];
	ld.param.u32 	%r3, [_Z10uniformAddPfS_iii_param_3];
	ld.param.u32 	%r4, [_Z10uniformAddPfS_iii_param_4];
	mov.u32 	%r1, %tid.x;
	setp.ne.s32 	%p1, %r1, 0;
	@%p1 bra 	$L__BB0_2;
	cvta.to.global.u64 	%rd3, %rd2;
	mov.u32 	%r5, %ctaid.x;
	add.s32 	%r6, %r3, %r5;
	mul.wide.u32 	%rd4, %r6, 4;
	add.s64 	%rd5, %rd3, %rd4;
	ld.global.f32 	%f1, [%rd5];
	st.shared.f32 	[_ZZ10uniformAddPfS_iiiE3uni], %f1;
$L__BB0_2:
	cvta.to.global.u64 	%rd6, %rd1;
	mov.u32 	%r7, %ctaid.x;
	mov.u32 	%r8, %ntid.x;
	shl.b32 	%r9, %r7, 8;
	shr.s32 	%r10, %r9, 8;
	mul.lo.s32 	%r11, %r8, %r10;
	shl.b32 	%r12, %r11, 1;
	add.s32 	%r13, %r12, %r1;
	add.s32 	%r14, %r13, %r4;
	bar.sync 	0;
	ld.shared.f32 	%f2, [_ZZ10uniformAddPfS_iiiE3uni];
	mul.wide.u32 	%rd7, %r14, 4;
	add.s64 	%rd8, %rd6, %rd7;
	ld.global.f32 	%f3, [%rd8];
	add.f32 	%f4, %f2, %f3;
	st.global.f32 	[%rd8], %f4;
	add.s32 	%r15, %r1, %r8;
	setp.lt.u32 	%p2, %r15, %r2;
	selp.f32 	%f5, 0f3F800000, 0f00000000, %p2;
	add.s32 	%r16, %r14, %r8;
	mul.wide.u32 	%rd9, %r16, 4;
	add.s64 	%rd10, %rd6, %rd9;
	ld.global.f32 	%f6, [%rd10];
	fma.rn.f32 	%f7, %f2, %f5, %f6;
	st.global.f32 	[%rd10], %f7;
	ret;

}
	// .globl	_Z13uniformAddIntPiS_iii
.visible .entry _Z13uniformAddIntPiS_iii(
	.param .u64 .ptr .align 1 _Z13uniformAddIntPiS_iii_param_0,
	.param .u64 .ptr .align 1 _Z13uniformAddIntPiS_iii_param_1,
	.param .u32 _Z13uniformAddIntPiS_iii_param_2,
	.param .u32 _Z13uniformAddIntPiS_iii_param_3,
	.param .u32 _Z13uniformAddIntPiS_iii_param_4
)
{
	.reg .pred 	%p<3>;
	.reg .b32 	%r<24>;
	.reg .b64 	%rd<11>;
	// demoted variable
	.shared .align 4 .u32 _ZZ13uniformAddIntPiS_iiiE3uni;
	ld.param.u64 	%rd1, [_Z13uniformAddIntPiS_iii_param_0];
	ld.param.u64 	%rd2, [_Z13uniformAddIntPiS_iii_param_1];
	ld.param.u32 	%r2, [_Z13uniformAddIntPiS_iii_param_2];
	ld.param.u32 	%r3, [_Z13uniformAddIntPiS_iii_param_3];
	ld.param.u32 	%r4, [_Z13uniformAddIntPiS_iii_param_4];
	mov.u32 	%r1, %tid.x;
	setp.ne.s32 	%p1, %r1, 0;
	@%p1 bra 	$L__BB1_2;
	cvta.to.global.u64 	%rd3, %rd2;
	mov.u32 	%r5, %ctaid.x;
	add.s32 	%r6, %r3, %r5;
	mul.wide.u32 	%rd4, %r6, 4;
	add.s64 	%rd5, %rd3, %rd4;
	ld.global.u32 	%r7, [%rd5];
	st.shared.u32 	[_ZZ13uniformAddIntPiS_iiiE3uni], %r7;
$L__BB1_2:
	cvta.to.global.u64 	%rd6, %rd1;
	mov.u32 	%r8, %ctaid.x;
	mov.u32 	%r9, %ntid.x;
	shl.b32 	%r10, %r8, 8;
	shr.s32 	%r11, %r10, 8;
	mul.lo.s32 	%r12, %r9, %r11;
	shl.b32 	%r13, %r12, 1;
	add.s32 	%r14, %r13, %r1;
	add.s32 	%r15, %r14, %r4;
	bar.sync 	0;
	ld.shared.u32 	%r16, [_ZZ13uniformAddIntPiS_iiiE3uni];
	mul.wide.u32 	%rd7, %r15, 4;
	add.s64 	%rd8, %rd6, %rd7;
	ld.global.u32 	%r17, [%rd8];
	add.s32 	%r18, %r17, %r16;
	st.global.u32 	[%rd8], %r18;
	add.s32 	%r19, %r1, %r9;
	setp.lt.u32 	%p2, %r19, %r2;
	selp.b32 	%r20, %r16, 0, %p2;
	add.s32 	%r21, %r15, %r9;
	mul.wide.u32 	%rd9, %r21, 4;
	add.s64 	%rd10, %rd6, %rd9;
	ld.global.u32 	%r22, [%rd10];
	add.s32 	%r23, %r22, %r20;
	st.global.u32 	[%rd10], %r23;
	ret;

}
	// .globl	_Z11prefixFixupPjS_i
.visible .entry _Z11prefixFixupPjS_i(
	.param .u64 .ptr .align 1 _Z11prefixFixupPjS_i_param_0,
	.param .u64 .ptr .align 1 _Z11prefixFixupPjS_i_param_1,
	.param .u32 _Z11prefixFixupPjS_i_param_2
)
{
	.reg .pred 	%p<3>;
	.reg .b32 	%r<13>;
	.reg .b64 	%rd<11>;

	ld.param.u64 	%rd3, [_Z11prefixFixupPjS_i_param_0];
	ld.param.u64 	%rd4, [_Z11prefixFixupPjS_i_param_1];
	ld.param.u32 	%r3, [_Z11prefixFixupPjS_i_param_2];
	cvta.to.global.u64 	%rd1, %rd3;
	cvta.to.global.u64 	%rd5, %rd4;
	mov.u32 	%r4, %tid.x;
	mov.u32 	%r5, %ctaid.x;
	shl.b32 	%r6, %r5, 10;
	or.b32  	%r1, %r6, %r4;
	setp.ge.u32 	%p1, %r1, %r3;
	mul.wide.u32 	%rd6, %r5, 4;
	add.s64 	%rd2, %rd5, %rd6;
	@%p1 bra 	$L__BB2_2;
	ld.global.u32 	%r7, [%rd2];
	mul.wide.u32 	%rd7, %r1, 4;
	add.s64 	%rd8, %rd1, %rd7;
	ld.global.u32 	%r8, [%rd8];
	add.s32 	%r9, %r8, %r7;
	st.global.u32 	[%rd8], %r9;
$L__BB2_2:
	add.s32 	%r2, %r1, 512;
	setp.ge.u32 	%p2, %r2, %r3;
	@%p2 bra 	$L__BB2_4;
	ld.global.u32 	%r10, [%rd2];
	mul.wide.u32 	%rd9, %r2, 4;
	add.s64 	%rd10, %rd1, %rd9;
	ld.global.u32 	%r11, [%rd10];
	add.s32 	%r12, %r11, %r10;
	st.global.u32 	[%rd10], %r12;
$L__BB2_4:
	ret;

}
	// .globl	_Z9prefixSumPjS_S_ii
.visible .entry _Z9prefixSumPjS_S_ii(
	.param .u64 .ptr .align 1 _Z9prefixSumPjS_S_ii_param_0,
	.param .u64 .ptr .align 1 _Z9prefixSumPjS_S_ii_param_1,
	.param .u64 .ptr .align 1 _Z9prefixSumPjS_S_ii_param_2,
	.param .u32 _Z9prefixSumPjS_S_ii_param_3,
	.param .u32 _Z9prefixSumPjS_S_ii_param_4
)
{
	.reg .pred 	%p<30>;
	.reg .b32 	%r<130>;
	.reg .b32 	%f<9>;
	.reg .b64 	%rd<17>;
	// demoted variable
	.shared .align 4 .b8 _ZZ9prefixSumPjS_S_iiE10scan_array[4096];
	ld.param.u64 	%rd4, [_Z9prefixSumPjS_S_ii_param_0];
	ld.param.u64 	%rd5, [_Z9prefixSumPjS_S_ii_param_1];
	ld.param.u64 	%rd3, [_Z9prefixSumPjS_S_ii_param_2];
	ld.param.u32 	%r12, [_Z9prefixSumPjS_S_ii_param_3];
	ld.param.u32 	%r13, [_Z9prefixSumPjS_S_ii_param_4];
	cvta.to.global.u64 	%rd1, %rd5;
	cvta.to.global.u64 	%rd2, %rd4;
	mov.u32 	%r1, %tid.x;
	mov.u32 	%r2, %ctaid.x;
	shl.b32 	%r14, %r2, 10;
	or.b32  	%r3, %r14, %r1;
	add.s32 	%r4, %r3, 512;
	setp.ge.u32 	%p1, %r3, %r12;
	mov.f32 	%f7, 0f00000000;
	@%p1 bra 	$L__BB3_2;
	mul.wide.u32 	%rd6, %r3, 4;
	add.s64 	%rd7, %rd2, %rd6;
	ld.global.u32 	%r15, [%rd7];
	cvt.rn.f32.u32 	%f7, %r15;
$L__BB3_2:
	cvt.rzi.u32.f32 	%r16, %f7;
	shl.b32 	%r17, %r1, 2;
	mov.u32 	%r18, _ZZ9prefixSumPjS_S_iiE10scan_array;
	add.s32 	%r5, %r18, %r17;
	st.shared.u32 	[%r5], %r16;
	setp.ge.u32 	%p2, %r4, %r12;
	mov.f32 	%f8, 0f00000000;
	@%p2 bra 	$L__BB3_4;
	mul.wide.u32 	%rd8, %r4, 4;
	add.s64 	%rd9, %rd2, %rd8;
	ld.global.u32 	%r19, [%rd9];
	cvt.rn.f32.u32 	%f8, %r19;
$L__BB3_4:
	cvt.rzi.u32.f32 	%r20, %f8;
	st.shared.u32 	[%r5+2048], %r20;
	bar.sync 	0;
	shl.b32 	%r21, %r1, 1;
	add.s32 	%r6, %r21, 2;
	setp.gt.u32 	%p3, %r1, 511;
	add.s32 	%r7, %r5, %r17;
	@%p3 bra 	$L__BB3_6;
	ld.shared.u32 	%r23, [%r7];
	ld.shared.u32 	%r24, [%r7+4];
	add.s32 	%r25, %r24, %r23;
	st.shared.u32 	[%r7+4], %r25;
$L__BB3_6:
	bar.sync 	0;
	setp.gt.u32 	%p4, %r1, 255;
	@%p4 bra 	$L__BB3_8;
	shl.b32 	%r26, %r6, 3;
	add.s32 	%r28, %r18, %r26;
	ld.shared.u32 	%r29, [%r28+-12];
	ld.shared.u32 	%r30, [%r28+-4];
	add.s32 	%r31, %r30, %r29;
	st.shared.u32 	[%r28+-4], %r31;
$L__BB3_8:
	bar.sync 	0;
	setp.gt.u32 	%p5, %r1, 127;
	@%p5 bra 	$L__BB3_10;
	shl.b32 	%r32, %r6, 4;
	add.s32 	%r34, %r18, %r32;
	ld.shared.u32 	%r35, [%r34+-20];
	ld.shared.u32 	%r36, [%r34+-4];
	add.s32 	%r37, %r36, %r35;
	st.shared.u32 	[%r34+-4], %r37;
$L__BB3_10:
	bar.sync 	0;
	setp.gt.u32 	%p6, %r1, 63;
	@%p6 bra 	$L__BB3_12;
	shl.b32 	%r38, %r6, 5;
	add.s32 	%r40, %r18, %r38;
	ld.shared.u32 	%r41, [%r40+-36];
	ld.shared.u32 	%r42, [%r40+-4];
	add.s32 	%r43, %r42, %r41;
	st.shared.u32 	[%r40+-4], %r43;
$L__BB3_12:
	bar.sync 	0;
	setp.gt.u32 	%p7, %r1, 31;
	@%p7 bra 	$L__BB3_14;
	shl.b32 	%r44, %r6, 6;
	add.s32 	%r46, %r18, %r44;
	ld.shared.u32 	%r47, [%r46+-68];
	ld.shared.u32 	%r48, [%r46+-4];
	add.s32 	%r49, %r48, %r47;
	st.shared.u32 	[%r46+-4], %r49;
$L__BB3_14:
	bar.sync 	0;
	setp.gt.u32 	%p8, %r1, 15;
	@%p8 bra 	$L__BB3_16;
	shl.b32 	%r50, %r6, 7;
	add.s32 	%r52, %r18, %r50;
	ld.shared.u32 	%r53, [%r52+-132];
	ld.shared.u32 	%r54, [%r52+-4];
	add.s32 	%r55, %r54, %r53;
	st.shared.u32 	[%r52+-4], %r55;
$L__BB3_16:
	bar.sync 	0;
	setp.gt.u32 	%p9, %r1, 7;
	@%p9 bra 	$L__BB3_18;
	shl.b32 	%r56, %r6, 8;
	add.s32 	%r58, %r18, %r56;
	ld.shared.u32 	%r59, [%r58+-260];
	ld.shared.u32 	%r60, [%r58+-4];
	add.s32 	%r61, %r60, %r59;
	st.shared.u32 	[%r58+-4], %r61;
$L__BB3_18:
	bar.sync 	0;
	setp.gt.u32 	%p10, %r1, 3;
	@%p10 bra 	$L__BB3_20;
	shl.b32 	%r62, %r6, 9;
	add.s32 	%r64, %r18, %r62;
	ld.shared.u32 	%r65, [%r64+-516];
	ld.shared.u32 	%r66, [%r64+-4];
	add.s32 	%r67, %r66, %r65;
	st.shared.u32 	[%r64+-4], %r67;
$L__BB3_20:
	bar.sync 	0;
	setp.gt.u32 	%p11, %r1, 1;
	@%p11 bra 	$L__BB3_22;
	shl.b32 	%r68, %r6, 10;
	add.s32 	%r70, %r18, %r68;
	ld.shared.u32 	%r71, [%r70+-1028];
	ld.shared.u32 	%r72, [%r70+-4];
	add.s32 	%r73, %r72, %r71;
	st.shared.u32 	[%r70+-4], %r73;
$L__BB3_22:
	bar.sync 	0;
	setp.ne.s32 	%p12, %r1, 0;
	@%p12 bra 	$L__BB3_24;
	ld.shared.u32 	%r74, [_ZZ9prefixSumPjS_S_iiE10scan_array+2044];
	ld.shared.u32 	%r75, [_ZZ9prefixSumPjS_S_iiE10scan_array+4092];
	add.s32 	%r76, %r75, %r74;
	st.shared.u32 	[_ZZ9prefixSumPjS_S_iiE10scan_array+4092], %r76;
$L__BB3_24:
	setp.ne.s32 	%p13, %r1, 0;
	bar.sync 	0;
	@%p13 bra 	$L__BB3_26;
	ld.shared.u32 	%r77, [_ZZ9prefixSumPjS_S_iiE10scan_array+2044];
	ld.shared.u32 	%r78, [_ZZ9prefixSumPjS_S_iiE10scan_array+3068];
	add.s32 	%r79, %r78, %r77;
	st.shared.u32 	[_ZZ9prefixSumPjS_S_iiE10scan_array+3068], %r79;
$L__BB3_26:
	bar.sync 	0;
	setp.gt.u32 	%p14, %r1, 2;
	@%p14 bra 	$L__BB3_28;
	shl.b32 	%r80, %r6, 9;
	add.s32 	%r82, %r18, %r80;
	ld.shared.u32 	%r83, [%r82+-4];
	ld.shared.u32 	%r84, [%r82+508];
	add.s32 	%r85, %r84, %r83;
	st.shared.u32 	[%r82+508], %r85;
$L__BB3_28:
	bar.sync 	0;
	setp.gt.u32 	%p15, %r1, 6;
	@%p15 bra 	$L__BB3_30;
	shl.b32 	%r86, %r6, 8;
	add.s32 	%r88, %r18, %r86;
	ld.shared.u32 	%r89, [%r88+-4];
	ld.shared.u32 	%r90, [%r88+252];
	add.s32 	%r91, %r90, %r89;
	st.shared.u32 	[%r88+252], %r91;
$L__BB3_30:
	bar.sync 	0;
	setp.gt.u32 	%p16, %r1, 14;
	@%p16 bra 	$L__BB3_32;
	shl.b32 	%r92, %r6, 7;
	add.s32 	%r94, %r18, %r92;
	ld.shared.u32 	%r95, [%r94+-4];
	ld.shared.u32 	%r96, [%r94+124];
	add.s32 	%r97, %r96, %r95;
	st.shared.u32 	[%r94+124], %r97;
$L__BB3_32:
	bar.sync 	0;
	setp.gt.u32 	%p17, %r1, 30;
	@%p17 bra 	$L__BB3_34;
	shl.b32 	%r98, %r6, 6;
	add.s32 	%r100, %r18, %r98;
	ld.shared.u32 	%r101, [%r100+-4];
	ld.shared.u32 	%r102, [%r100+60];
	add.s32 	%r103, %r102, %r101;
	st.shared.u32 	[%r100+60], %r103;
$L__BB3_34:
	bar.sync 	0;
	setp.gt.u32 	%p18, %r1, 62;
	@%p18 bra 	$L__BB3_36;
	shl.b32 	%r104, %r6, 5;
	add.s32 	%r106, %r18, %r104;
	ld.shared.u32 	%r107, [%r106+-4];
	ld.shared.u32 	%r108, [%r106+28];
	add.s32 	%r109, %r108, %r107;
	st.shared.u32 	[%r106+28], %r109;
$L__BB3_36:
	bar.sync 	0;
	setp.gt.u32 	%p19, %r1, 126;
	@%p19 bra 	$L__BB3_38;
	shl.b32 	%r110, %r6, 4;
	add.s32 	%r112, %r18, %r110;
	ld.shared.u32 	%r113, [%r112+-4];
	ld.shared.u32 	%r114, [%r112+12];
	add.s32 	%r115, %r114, %r113;
	st.shared.u32 	[%r112+12], %r115;
$L__BB3_38:
	bar.sync 	0;
	setp.gt.u32 	%p20, %r1, 254;
	@%p20 bra 	$L__BB3_40;
	shl.b32 	%r116, %r6, 3;
	add.s32 	%r118, %r18, %r116;
	ld.shared.u32 	%r119, [%r118+-4];
	ld.shared.u32 	%r120, [%r118+4];
	add.s32 	%r121, %r120, %r119;
	st.shared.u32 	[%r118+4], %r121;
$L__BB3_40:
	bar.sync 	0;
	setp.gt.u32 	%p21, %r1, 510;
	@%p21 bra 	$L__BB3_42;
	ld.shared.u32 	%r122, [%r7+4];
	ld.shared.u32 	%r123, [%r7+8];
	add.s32 	%r124, %r123, %r122;
	st.shared.u32 	[%r7+8], %r124;
$L__BB3_42:
	bar.sync 	0;
	bar.sync 	0;
	add.s32 	%r8, %r13, %r3;
	setp.ge.u32 	%p22, %r8, %r12;
	@%p22 bra 	$L__BB3_44;
	ld.shared.u32 	%r125, [%r5];
	mul.wide.u32 	%rd10, %r8, 4;
	add.s64 	%rd11, %rd1, %rd10;
	st.global.u32 	[%rd11], %r125;
$L__BB3_44:
	add.s32 	%r9, %r8, 512;
	setp.ge.u32 	%p23, %r9, %r12;
	@%p23 bra 	$L__BB3_48;
	setp.eq.s32 	%p24, %r1, 511;
	setp.ne.s32 	%p25, %r13, 0;
	and.pred  	%p26, %p24, %p25;
	mov.b32 	%r129, 0;
	@%p26 bra 	$L__BB3_47;
	ld.shared.u32 	%r129, [%r5+2048];
$L__BB3_47:
	mul.wide.u32 	%rd12, %r9, 4;
	add.s64 	%rd13, %rd1, %rd12;
	st.global.u32 	[%rd13], %r129;
$L__BB3_48:
	setp.ne.s32 	%p27, %r1, 0;
	@%p27 bra 	$L__BB3_53;
	setp.eq.s32 	%p28, %r13, 0;
	@%p28 bra 	$L__BB3_51;
	mov.b32 	%r127, 0;
	st.global.u32 	[%rd1], %r127;
$L__BB3_51:
	setp.eq.s64 	%p29, %rd3, 0;
	@%p29 bra 	$L__BB3_53;
	ld.shared.u32 	%r128, [_ZZ9prefixSumPjS_S_iiE10scan_array+4092];
	cvta.to.global.u64 	%rd14, %rd3;
	mul.wide.u32 	%rd15, %r2, 4;
	add.s64 	%rd16, %rd14, %rd15;
	st.global.u32 	[%rd16], %r128;
$L__BB3_53:
	ret;

}
	// .globl	_Z7prescanILb1ELb1EEvPfPKfS0_iii
.visible .entry _Z7prescanILb1ELb1EEvPfPKfS0_iii(
	.param .u64 .ptr .align 1 _Z7prescanILb1ELb1EEvPfPKfS0_iii_param_0,
	.param .u64 .ptr .align 1 _Z7prescanILb1ELb1EEvPfPKfS0_iii_param_1,
	.param .u64 .ptr .align 1 _Z7prescanILb1ELb1EEvPfPKfS0_iii_param_2,
	.param .u32 _Z7prescanILb1ELb1EEvPfPKfS0_iii_param_3,
	.param .u32 _Z7prescanILb1ELb1EEvPfPKfS0_iii_param_4,
	.param .u32 _Z7prescanILb1ELb1EEvPfPKfS0_iii_param_5
)
{
	.reg .pred 	%p<10>;
	.reg .b32 	%r<81>;
	.reg .b32 	%f<15>;
	.reg .b64 	%rd<17>;

	ld.param.u64 	%rd3, [_Z7prescanILb1ELb1EEvPfPKfS0_iii_param_0];
	ld.param.u64 	%rd4, [_Z7prescanILb1ELb1EEvPfPKfS0_iii_param_1];
	ld.param.u64 	%rd5, [_Z7prescanILb1ELb1EEvPfPKfS0_iii_param_2];
	ld.param.u32 	%r17, [_Z7prescanILb1ELb1EEvPfPKfS0_iii_param_3];
	ld.param.u32 	%r18, [_Z7prescanILb1ELb1EEvPfPKfS0_iii_param_4];
	ld.param.u32 	%r76, [_Z7prescanILb1ELb1EEvPfPKfS0_iii_param_5];
	setp.ne.s32 	%p1, %r76, 0;
	@%p1 bra 	$L__BB4_2;
	mov.u32 	%r20, %ctaid.x;
	mov.u32 	%r21, %ntid.x;
	shl.b32 	%r22, %r20, 8;
	shr.s32 	%r23, %r22, 8;
	mul.lo.s32 	%r24, %r21, %r23;
	shl.b32 	%r76, %r24, 1;
$L__BB4_2:
	mov.u32 	%r3, %tid.x;
	add.s32 	%r4, %r76, %r3;
	mov.u32 	%r5, %ntid.x;
	add.s32 	%r6, %r3, %r5;
	shr.u32 	%r25, %r3, 4;
	cvta.to.global.u64 	%rd6, %rd4;
	mul.wide.s32 	%rd7, %r4, 4;
	add.s64 	%rd1, %rd6, %rd7;
	ld.global.f32 	%f4, [%rd1];
	add.s32 	%r26, %r25, %r3;
	shl.b32 	%r27, %r26, 2;
	mov.u32 	%r28, s_data;
	add.s32 	%r7, %r28, %r27;
	st.shared.f32 	[%r7], %f4;
	setp.ge.s32 	%p2, %r6, %r17;
	mov.f32 	%f14, 0f00000000;
	@%p2 bra 	$L__BB4_4;
	shl.b32 	%r29, %r5, 2;
	cvt.u64.u32 	%rd8, %r29;
	add.s64 	%rd9, %rd1, %rd8;
	ld.global.f32 	%f14, [%rd9];
$L__BB4_4:
	shr.u32 	%r31, %r6, 4;
	add.s32 	%r32, %r31, %r6;
	shl.b32 	%r33, %r32, 2;
	add.s32 	%r8, %r28, %r33;
	st.shared.f32 	[%r8], %f14;
	mov.b32 	%r80, 1;
	mov.u32 	%r77, %r5;
$L__BB4_5:
	bar.sync 	0;
	setp.ge.u32 	%p3, %r3, %r77;
	@%p3 bra 	$L__BB4_7;
	shl.b32 	%r35, %r80, 9;
	shr.s32 	%r36, %r35, 8;
	mad.lo.s32 	%r37, %r36, %r3, %r80;
	add.s32 	%r38, %r37, -1;
	add.s32 	%r39, %r38, %r80;
	shr.s32 	%r40, %r38, 4;
	add.s32 	%r41, %r40, %r37;
	shr.s32 	%r42, %r39, 4;
	add.s32 	%r43, %r39, %r42;
	shl.b32 	%r44, %r43, 2;
	shl.b32 	%r45, %r41, 2;
	add.s32 	%r47, %r28, %r45;
	ld.shared.f32 	%f5, [%r47+-4];
	add.s32 	%r48, %r44, %r28;
	ld.shared.f32 	%f6, [%r48];
	add.f32 	%f7, %f5, %f6;
	st.shared.f32 	[%r48], %f7;
$L__BB4_7:
	shl.b32 	%r80, %r80, 1;
	shr.u32 	%r12, %r77, 1;
	setp.gt.u32 	%p4, %r77, 1;
	mov.u32 	%r77, %r12;
	@%p4 bra 	$L__BB4_5;
	setp.ne.s32 	%p5, %r3, 0;
	@%p5 bra 	$L__BB4_10;
	shl.b32 	%r49, %r5, 1;
	add.s32 	%r50, %r49, -1;
	shr.u32 	%r51, %r50, 4;
	add.s32 	%r52, %r51, %r49;
	shl.b32 	%r53, %r52, 2;
	add.s32 	%r55, %r28, %r53;
	ld.shared.f32 	%f8, [%r55+-4];
	mov.u32 	%r56, %ctaid.x;
	setp.eq.s32 	%p6, %r18, 0;
	selp.b32 	%r57, %r56, %r18, %p6;
	cvta.to.global.u64 	%rd10, %rd5;
	mul.wide.s32 	%rd11, %r57, 4;
	add.s64 	%rd12, %rd10, %rd11;
	st.global.f32 	[%rd12], %f8;
	mov.b32 	%r58, 0;
	st.shared.u32 	[%r55+-4], %r58;
$L__BB4_10:
	mov.b32 	%r79, 1;
$L__BB4_11:
	shr.u32 	%r15, %r80, 1;
	bar.sync 	0;
	setp.ge.u32 	%p7, %r3, %r79;
	@%p7 bra 	$L__BB4_13;
	shl.b32 	%r60, %r80, 8;
	shr.s32 	%r61, %r60, 8;
	and.b32  	%r62, %r61, -2;
	mad.lo.s32 	%r63, %r62, %r3, %r15;
	add.s32 	%r64, %r63, -1;
	add.s32 	%r65, %r64, %r15;
	shr.s32 	%r66, %r64, 4;
	add.s32 	%r67, %r66, %r63;
	shr.s32 	%r68, %r65, 4;
	add.s32 	%r69, %r65, %r68;
	shl.b32 	%r70, %r69, 2;
	shl.b32 	%r71, %r67, 2;
	add.s32 	%r73, %r28, %r71;
	ld.shared.f32 	%f9, [%r73+-4];
	add.s32 	%r74, %r70, %r28;
	ld.shared.f32 	%f10, [%r74];
	st.shared.f32 	[%r73+-4], %f10;
	add.f32 	%f11, %f9, %f10;
	st.shared.f32 	[%r74], %f11;
$L__BB4_13:
	shl.b32 	%r79, %r79, 1;
	setp.le.u32 	%p8, %r79, %r5;
	mov.u32 	%r80, %r15;
	@%p8 bra 	$L__BB4_11;
	setp.ge.s32 	%p9, %r6, %r17;
	bar.sync 	0;
	ld.shared.f32 	%f12, [%r7];
	cvta.to.global.u64 	%rd13, %rd3;
	add.s64 	%rd2, %rd13, %rd7;
	st.global.f32 	[%rd2], %f12;
	@%p9 bra 	$L__BB4_16;
	ld.shared.f32 	%f13, [%r8];
	shl.b32 	%r75, %r5, 2;
	cvt.u64.u32 	%rd15, %r75;
	add.s64 	%rd16, %rd2, %rd15;
	st.global.f32 	[%rd16], %f13;
$L__BB4_16:
	ret;

}
	// .globl	_Z7prescanILb1ELb0EEvPfPKfS0_iii
.visible .entry _Z7prescanILb1ELb0EEvPfPKfS0_iii(
	.param .u64 .ptr .align 1 _Z7prescanILb1ELb0EEvPfPKfS0_iii_param_0,
	.param .u64 .ptr .align 1 _Z7prescanILb1ELb0EEvPfPKfS0_iii_param_1,
	.param .u64 .ptr .align 1 _Z7prescanILb1ELb0EEvPfPKfS0_iii_param_2,
	.param .u32 _Z7prescanILb1ELb0EEvPfPKfS0_iii_param_3,
	.param .u32 _Z7prescanILb1ELb0EEvPfPKfS0_iii_param_4,
	.param .u32 _Z7prescanILb1ELb0EEvPfPKfS0_iii_param_5
)
{
	.reg .pred 	%p<8>;
	.reg .b32 	%r<78>;
	.reg .b32 	%f<12>;
	.reg .b64 	%rd<17>;

	ld.param.u64 	%rd1, [_Z7prescanILb1ELb0EEvPfPKfS0_iii_param_0];
	ld.param.u64 	%rd2, [_Z7prescanILb1ELb0EEvPfPKfS0_iii_param_1];
	ld.param.u64 	%rd3, [_Z7prescanILb1ELb0EEvPfPKfS0_iii_param_2];
	ld.param.u32 	%r17, [_Z7prescanILb1ELb0EEvPfPKfS0_iii_param_4];
	ld.param.u32 	%r73, [_Z7prescanILb1ELb0EEvPfPKfS0_iii_param_5];
	setp.ne.s32 	%p1, %r73, 0;
	@%p1 bra 	$L__BB5_2;
	mov.u32 	%r19, %ctaid.x;
	mov.u32 	%r20, %ntid.x;
	shl.b32 	%r21, %r19, 8;
	shr.s32 	%r22, %r21, 8;
	mul.lo.s32 	%r23, %r20, %r22;
	shl.b32 	%r73, %r23, 1;
$L__BB5_2:
	mov.u32 	%r3, %tid.x;
	add.s32 	%r4, %r73, %r3;
	mov.u32 	%r5, %ntid.x;
	add.s32 	%r25, %r3, %r5;
	shr.u32 	%r26, %r3, 4;
	shr.u32 	%r27, %r25, 4;
	cvta.to.global.u64 	%rd4, %rd2;
	mul.wide.s32 	%rd5, %r4, 4;
	add.s64 	%rd6, %rd4, %rd5;
	ld.global.f32 	%f1, [%rd6];
	add.s32 	%r28, %r26, %r3;
	shl.b32 	%r29, %r28, 2;
	mov.u32 	%r30, s_data;
	add.s32 	%r6, %r30, %r29;
	st.shared.f32 	[%r6], %f1;
	shl.b32 	%r7, %r5, 2;
	cvt.u64.u32 	%rd7, %r7;
	add.s64 	%rd8, %rd6, %rd7;
	ld.global.f32 	%f2, [%rd8];
	add.s32 	%r31, %r27, %r25;
	shl.b32 	%r32, %r31, 2;
	add.s32 	%r8, %r30, %r32;
	st.shared.f32 	[%r8], %f2;
	mov.b32 	%r77, 1;
	mov.u32 	%r74, %r5;
$L__BB5_3:
	bar.sync 	0;
	setp.ge.u32 	%p2, %r3, %r74;
	@%p2 bra 	$L__BB5_5;
	shl.b32 	%r33, %r77, 9;
	shr.s32 	%r34, %r33, 8;
	mad.lo.s32 	%r35, %r34, %r3, %r77;
	add.s32 	%r36, %r35, -1;
	add.s32 	%r37, %r36, %r77;
	shr.s32 	%r38, %r36, 4;
	add.s32 	%r39, %r38, %r35;
	shr.s32 	%r40, %r37, 4;
	add.s32 	%r41, %r37, %r40;
	shl.b32 	%r42, %r41, 2;
	shl.b32 	%r43, %r39, 2;
	add.s32 	%r45, %r30, %r43;
	ld.shared.f32 	%f3, [%r45+-4];
	add.s32 	%r46, %r42, %r30;
	ld.shared.f32 	%f4, [%r46];
	add.f32 	%f5, %f3, %f4;
	st.shared.f32 	[%r46], %f5;
$L__BB5_5:
	shl.b32 	%r77, %r77, 1;
	shr.u32 	%r12, %r74, 1;
	setp.gt.u32 	%p3, %r74, 1;
	mov.u32 	%r74, %r12;
	@%p3 bra 	$L__BB5_3;
	setp.ne.s32 	%p4, %r3, 0;
	@%p4 bra 	$L__BB5_8;
	shl.b32 	%r47, %r5, 1;
	add.s32 	%r48, %r47, -1;
	shr.u32 	%r49, %r48, 4;
	add.s32 	%r50, %r49, %r47;
	shl.b32 	%r51, %r50, 2;
	add.s32 	%r53, %r30, %r51;
	ld.shared.f32 	%f6, [%r53+-4];
	mov.u32 	%r54, %ctaid.x;
	setp.eq.s32 	%p5, %r17, 0;
	selp.b32 	%r55, %r54, %r17, %p5;
	cvta.to.global.u64 	%rd9, %rd3;
	mul.wide.s32 	%rd10, %r55, 4;
	add.s64 	%rd11, %rd9, %rd10;
	st.global.f32 	[%rd11], %f6;
	mov.b32 	%r56, 0;
	st.shared.u32 	[%r53+-4], %r56;
$L__BB5_8:
	mov.b32 	%r76, 1;
$L__BB5_9:
	shr.u32 	%r15, %r77, 1;
	bar.sync 	0;
	setp.ge.u32 	%p6, %r3, %r76;
	@%p6 bra 	$L__BB5_11;
	shl.b32 	%r58, %r77, 8;
	shr.s32 	%r59, %r58, 8;
	and.b32  	%r60, %r59, -2;
	mad.lo.s32 	%r61, %r60, %r3, %r15;
	add.s32 	%r62, %r61, -1;
	add.s32 	%r63, %r62, %r15;
	shr.s32 	%r64, %r62, 4;
	add.s32 	%r65, %r64, %r61;
	shr.s32 	%r66, %r63, 4;
	add.s32 	%r67, %r63, %r66;
	shl.b32 	%r68, %r67, 2;
	shl.b32 	%r69, %r65, 2;
	add.s32 	%r71, %r30, %r69;
	ld.shared.f32 	%f7, [%r71+-4];
	add.s32 	%r72, %r68, %r30;
	ld.shared.f32 	%f8, [%r72];
	st.shared.f32 	[%r71+-4], %f8;
	add.f32 	%f9, %f7, %f8;
	st.shared.f32 	[%r72], %f9;
$L__BB5_11:
	shl.b32 	%r76, %r76, 1;
	setp.le.u32 	%p7, %r76, %r5;
	mov.u32 	%r77, %r15;
	@%p7 bra 	$L__BB5_9;
	cvta.to.global.u64 	%rd13, %rd1;
	bar.sync 	0;
	ld.shared.f32 	%f10, [%r6];
	add.s64 	%rd15, %rd13, %rd5;
	st.global.f32 	[%rd15], %f10;
	ld.shared.f32 	%f11, [%r8];
	add.s64 	%rd16, %rd15, %rd7;
	st.global.f32 	[%rd16], %f11;
	ret;

}
	// .globl	_Z7prescanILb0ELb1EEvPfPKfS0_iii
.visible .entry _Z7prescanILb0ELb1EEvPfPKfS0_iii(
	.param .u64 .ptr .align 1 _Z7prescanILb0ELb1EEvPfPKfS0_iii_param_0,
	.param .u64 .ptr .align 1 _Z7prescanILb0ELb1EEvPfPKfS0_iii_param_1,
	.param .u64 .ptr .align 1 _Z7prescanILb0ELb1EEvPfPKfS0_iii_param_2,
	.param .u32 _Z7prescanILb0ELb1EEvPfPKfS0_iii_param_3,
	.param .u32 _Z7prescanILb0ELb1EEvPfPKfS0_iii_param_4,
	.param .u32 _Z7prescanILb0ELb1EEvPfPKfS0_iii_param_5
)
{
	.reg .pred 	%p<9>;
	.reg .b32 	%r<78>;
	.reg .b32 	%f<14>;
	.reg .b64 	%rd<13>;

	ld.param.u64 	%rd3, [_Z7prescanILb0ELb1EEvPfPKfS0_iii_param_0];
	ld.param.u64 	%rd4, [_Z7prescanILb0ELb1EEvPfPKfS0_iii_param_1];
	ld.param.u32 	%r17, [_Z7prescanILb0ELb1EEvPfPKfS0_iii_param_3];
	ld.param.u32 	%r73, [_Z7prescanILb0ELb1EEvPfPKfS0_iii_param_5];
	setp.ne.s32 	%p1, %r73, 0;
	@%p1 bra 	$L__BB6_2;
	mov.u32 	%r19, %ctaid.x;
	mov.u32 	%r20, %ntid.x;
	shl.b32 	%r21, %r19, 8;
	shr.s32 	%r22, %r21, 8;
	mul.lo.s32 	%r23, %r20, %r22;
	shl.b32 	%r73, %r23, 1;
$L__BB6_2:
	mov.u32 	%r3, %tid.x;
	add.s32 	%r4, %r73, %r3;
	mov.u32 	%r5, %ntid.x;
	add.s32 	%r6, %r3, %r5;
	shr.u32 	%r24, %r3, 4;
	cvta.to.global.u64 	%rd5, %rd4;
	mul.wide.s32 	%rd6, %r4, 4;
	add.s64 	%rd1, %rd5, %rd6;
	ld.global.f32 	%f4, [%rd1];
	add.s32 	%r25, %r24, %r3;
	shl.b32 	%r26, %r25, 2;
	mov.u32 	%r27, s_data;
	add.s32 	%r7, %r27, %r26;
	st.shared.f32 	[%r7], %f4;
	setp.ge.s32 	%p2, %r6, %r17;
	mov.f32 	%f13, 0f00000000;
	@%p2 bra 	$L__BB6_4;
	shl.b32 	%r28, %r5, 2;
	cvt.u64.u32 	%rd7, %r28;
	add.s64 	%rd8, %rd1, %rd7;
	ld.global.f32 	%f13, [%rd8];
$L__BB6_4:
	shr.u32 	%r30, %r6, 4;
	add.s32 	%r31, %r30, %r6;
	shl.b32 	%r32, %r31, 2;
	add.s32 	%r8, %r27, %r32;
	st.shared.f32 	[%r8], %f13;
	mov.b32 	%r77, 1;
	mov.u32 	%r74, %r5;
$L__BB6_5:
	bar.sync 	0;
	setp.ge.u32 	%p3, %r3, %r74;
	@%p3 bra 	$L__BB6_7;
	shl.b32 	%r34, %r77, 9;
	shr.s32 	%r35, %r34, 8;
	mad.lo.s32 	%r36, %r35, %r3, %r77;
	add.s32 	%r37, %r36, -1;
	add.s32 	%r38, %r37, %r77;
	shr.s32 	%r39, %r37, 4;
	add.s32 	%r40, %r39, %r36;
	shr.s32 	%r41, %r38, 4;
	add.s32 	%r42, %r38, %r41;
	shl.b32 	%r43, %r42, 2;
	shl.b32 	%r44, %r40, 2;
	add.s32 	%r46, %r27, %r44;
	ld.shared.f32 	%f5, [%r46+-4];
	add.s32 	%r47, %r43, %r27;
	ld.shared.f32 	%f6, [%r47];
	add.f32 	%f7, %f5, %f6;
	st.shared.f32 	[%r47], %f7;
$L__BB6_7:
	shl.b32 	%r77, %r77, 1;
	shr.u32 	%r12, %r74, 1;
	setp.gt.u32 	%p4, %r74, 1;
	mov.u32 	%r74, %r12;
	@%p4 bra 	$L__BB6_5;
	setp.ne.s32 	%p5, %r3, 0;
	@%p5 bra 	$L__BB6_10;
	shl.b32 	%r48, %r5, 1;
	add.s32 	%r49, %r48, -1;
	shr.u32 	%r50, %r49, 4;
	add.s32 	%r51, %r50, %r48;
	shl.b32 	%r52, %r51, 2;
	add.s32 	%r54, %r27, %r52;
	mov.b32 	%r55, 0;
	st.shared.u32 	[%r54+-4], %r55;
$L__BB6_10:
	mov.b32 	%r76, 1;
$L__BB6_11:
	shr.u32 	%r15, %r77, 1;
	bar.sync 	0;
	setp.ge.u32 	%p6, %r3, %r76;
	@%p6 bra 	$L__BB6_13;
	shl.b32 	%r57, %r77, 8;
	shr.s32 	%r58, %r57, 8;
	and.b32  	%r59, %r58, -2;
	mad.lo.s32 	%r60, %r59, %r3, %r15;
	add.s32 	%r61, %r60, -1;
	add.s32 	%r62, %r61, %r15;
	shr.s32 	%r63, %r61, 4;
	add.s32 	%r64, %r63, %r60;
	shr.s32 	%r65, %r62, 4;
	add.s32 	%r66, %r62, %r65;
	shl.b32 	%r67, %r66, 2;
	shl.b32 	%r68, %r64, 2;
	add.s32 	%r70, %r27, %r68;
	ld.shared.f32 	%f8, [%r70+-4];
	add.s32 	%r71, %r67, %r27;
	ld.shared.f32 	%f9, [%r71];
	st.shared.f32 	[%r70+-4], %f9;
	add.f32 	%f10, %f8, %f9;
	st.shared.f32 	[%r71], %f10;
$L__BB6_13:
	shl.b32 	%r76, %r76, 1;
	setp.le.u32 	%p7, %r76, %r5;
	mov.u32 	%r77, %r15;
	@%p7 bra 	$L__BB6_11;
	setp.ge.s32 	%p8, %r6, %r17;
	bar.sync 	0;
	ld.shared.f32 	%f11, [%r7];
	cvta.to.global.u64 	%rd9, %rd3;
	add.s64 	%rd2, %rd9, %rd6;
	st.global.f32 	[%rd2], %f11;
	@%p8 bra 	$L__BB6_16;
	ld.shared.f32 	%f12, [%r8];
	shl.b32 	%r72, %r5, 2;
	cvt.u64.u32 	%rd11, %r72;
	add.s64 	%rd12, %rd2, %rd11;
	st.global.f32 	[%rd12], %f12;
$L__BB6_16:
	ret;

}
	// .globl	_Z7prescanILb0ELb0EEvPfPKfS0_iii
.visible .entry _Z7prescanILb0ELb0EEvPfPKfS0_iii(
	.param .u64 .ptr .align 1 _Z7prescanILb0ELb0EEvPfPKfS0_iii_param_0,
	.param .u64 .ptr .align 1 _Z7prescanILb0ELb0EEvPfPKfS0_iii_param_1,
	.param .u64 .ptr .align 1 _Z7prescanILb0ELb0EEvPfPKfS0_iii_param_2,
	.param .u32 _Z7prescanILb0ELb0EEvPfPKfS0_iii_param_3,
	.param .u32 _Z7prescanILb0ELb0EEvPfPKfS0_iii_param_4,
	.param .u32 _Z7prescanILb0ELb0EEvPfPKfS0_iii_param_5
)
{
	.reg .pred 	%p<7>;
	.reg .b32 	%r<75>;
	.reg .b32 	%f<11>;
	.reg .b64 	%rd<13>;

	ld.param.u64 	%rd1, [_Z7prescanILb0ELb0EEvPfPKfS0_iii_param_0];
	ld.param.u64 	%rd2, [_Z7prescanILb0ELb0EEvPfPKfS0_iii_param_1];
	ld.param.u32 	%r70, [_Z7prescanILb0ELb0EEvPfPKfS0_iii_param_5];
	setp.ne.s32 	%p1, %r70, 0;
	@%p1 bra 	$L__BB7_2;
	mov.u32 	%r18, %ctaid.x;
	mov.u32 	%r19, %ntid.x;
	shl.b32 	%r20, %r18, 8;
	shr.s32 	%r21, %r20, 8;
	mul.lo.s32 	%r22, %r19, %r21;
	shl.b32 	%r70, %r22, 1;
$L__BB7_2:
	mov.u32 	%r3, %tid.x;
	add.s32 	%r4, %r70, %r3;
	mov.u32 	%r5, %ntid.x;
	add.s32 	%r24, %r3, %r5;
	shr.u32 	%r25, %r3, 4;
	shr.u32 	%r26, %r24, 4;
	cvta.to.global.u64 	%rd3, %rd2;
	mul.wide.s32 	%rd4, %r4, 4;
	add.s64 	%rd5, %rd3, %rd4;
	ld.global.f32 	%f1, [%rd5];
	add.s32 	%r27, %r25, %r3;
	shl.b32 	%r28, %r27, 2;
	mov.u32 	%r29, s_data;
	add.s32 	%r6, %r29, %r28;
	st.shared.f32 	[%r6], %f1;
	shl.b32 	%r7, %r5, 2;
	cvt.u64.u32 	%rd6, %r7;
	add.s64 	%rd7, %rd5, %rd6;
	ld.global.f32 	%f2, [%rd7];
	add.s32 	%r30, %r26, %r24;
	shl.b32 	%r31, %r30, 2;
	add.s32 	%r8, %r29, %r31;
	st.shared.f32 	[%r8], %f2;
	mov.b32 	%r74, 1;
	mov.u32 	%r71, %r5;
$L__BB7_3:
	bar.sync 	0;
	setp.ge.u32 	%p2, %r3, %r71;
	@%p2 bra 	$L__BB7_5;
	shl.b32 	%r32, %r74, 9;
	shr.s32 	%r33, %r32, 8;
	mad.lo.s32 	%r34, %r33, %r3, %r74;
	add.s32 	%r35, %r34, -1;
	add.s32 	%r36, %r35, %r74;
	shr.s32 	%r37, %r35, 4;
	add.s32 	%r38, %r37, %r34;
	shr.s32 	%r39, %r36, 4;
	add.s32 	%r40, %r36, %r39;
	shl.b32 	%r41, %r40, 2;
	shl.b32 	%r42, %r38, 2;
	add.s32 	%r44, %r29, %r42;
	ld.shared.f32 	%f3, [%r44+-4];
	add.s32 	%r45, %r41, %r29;
	ld.shared.f32 	%f4, [%r45];
	add.f32 	%f5, %f3, %f4;
	st.shared.f32 	[%r45], %f5;
$L__BB7_5:
	shl.b32 	%r74, %r74, 1;
	shr.u32 	%r12, %r71, 1;
	setp.gt.u32 	%p3, %r71, 1;
	mov.u32 	%r71, %r12;
	@%p3 bra 	$L__BB7_3;
	setp.ne.s32 	%p4, %r3, 0;
	@%p4 bra 	$L__BB7_8;
	shl.b32 	%r46, %r5, 1;
	add.s32 	%r47, %r46, -1;
	shr.u32 	%r48, %r47, 4;
	add.s32 	%r49, %r48, %r46;
	shl.b32 	%r50, %r49, 2;
	add.s32 	%r52, %r29, %r50;
	mov.b32 	%r53, 0;
	st.shared.u32 	[%r52+-4], %r53;
$L__BB7_8:
	mov.b32 	%r73, 1;
$L__BB7_9:
	shr.u32 	%r15, %r74, 1;
	bar.sync 	0;
	setp.ge.u32 	%p5, %r3, %r73;
	@%p5 bra 	$L__BB7_11;
	shl.b32 	%r55, %r74, 8;
	shr.s32 	%r56, %r55, 8;
	and.b32  	%r57, %r56, -2;
	mad.lo.s32 	%r58, %r57, %r3, %r15;
	add.s32 	%r59, %r58, -1;
	add.s32 	%r60, %r59, %r15;
	shr.s32 	%r61, %r59, 4;
	add.s32 	%r62, %r61, %r58;
	shr.s32 	%r63, %r60, 4;
	add.s32 	%r64, %r60, %r63;
	shl.b32 	%r65, %r64, 2;
	shl.b32 	%r66, %r62, 2;
	add.s32 	%r68, %r29, %r66;
	ld.shared.f32 	%f6, [%r68+-4];
	add.s32 	%r69, %r65, %r29;
	ld.shared.f32 	%f7, [%r69];
	st.shared.f32 	[%r68+-4], %f7;
	add.f32 	%f8, %f6, %f7;
	st.shared.f32 	[%r69], %f8;
$L__BB7_11:
	shl.b32 	%r73, %r73, 1;
	setp.le.u32 	%p6, %r73, %r5;
	mov.u32 	%r74, %r15;
	@%p6 bra 	$L__BB7_9;
	cvta.to.global.u64 	%rd9, %rd1;
	bar.sync 	0;
	ld.shared.f32 	%f9, [%r6];
	add.s64 	%rd11, %rd9, %rd4;
	st.global.f32 	[%rd11], %f9;
	ld.shared.f32 	%f10, [%r8];
	add.s64 	%rd12, %rd11, %rd6;
	st.global.f32 	[%rd12], %f10;
	ret;

}
	// .globl	_Z10prescanIntILb1ELb1EEvPiPKiS0_iii
.visible .entry _Z10prescanIntILb1ELb1EEvPiPKiS0_iii(
	.param .u64 .ptr .align 1 _Z10prescanIntILb1ELb1EEvPiPKiS0_iii_param_0,
	.param .u64 .ptr .align 1 _Z10prescanIntILb1ELb1EEvPiPKiS0_iii_param_1,
	.param .u64 .ptr .align 1 _Z10prescanIntILb1ELb1EEvPiPKiS0_iii_param_2,
	.param .u32 _Z10prescanIntILb1ELb1EEvPiPKiS0_iii_param_3,
	.param .u32 _Z10prescanIntILb1ELb1EEvPiPKiS0_iii_param_4,
	.param .u32 _Z10prescanIntILb1ELb1EEvPiPKiS0_iii_param_5
)
{
	.reg .pred 	%p<10>;
	.reg .b32 	%r<95>;
	.reg .b64 	%rd<17>;

	ld.param.u64 	%rd3, [_Z10prescanIntILb1ELb1EEvPiPKiS0_iii_param_0];
	ld.param.u64 	%rd4, [_Z10prescanIntILb1ELb1EEvPiPKiS0_iii_param_1];
	ld.param.u64 	%rd5, [_Z10prescanIntILb1ELb1EEvPiPKiS0_iii_param_2];
	ld.param.u32 	%r19, [_Z10prescanIntILb1ELb1EEvPiPKiS0_iii_param_3];
	ld.param.u32 	%r20, [_Z10prescanIntILb1ELb1EEvPiPKiS0_iii_param_4];
	ld.param.u32 	%r89, [_Z10prescanIntILb1ELb1EEvPiPKiS0_iii_param_5];
	setp.ne.s32 	%p1, %r89, 0;
	@%p1 bra 	$L__BB8_2;
	mov.u32 	%r22, %ctaid.x;
	mov.u32 	%r23, %ntid.x;
	shl.b32 	%r24, %r22, 8;
	shr.s32 	%r25, %r24, 8;
	mul.lo.s32 	%r26, %r23, %r25;
	shl.b32 	%r89, %r26, 1;
$L__BB8_2:
	mov.u32 	%r3, %tid.x;
	add.s32 	%r4, %r89, %r3;
	mov.u32 	%r5, %ntid.x;
	add.s32 	%r6, %r3, %r5;
	shr.u32 	%r28, %r3, 4;
	cvta.to.global.u64 	%rd6, %rd4;
	mul.wide.s32 	%rd7, %r4, 4;
	add.s64 	%rd1, %rd6, %rd7;
	ld.global.u32 	%r29, [%rd1];
	add.s32 	%r30, %r28, %r3;
	shl.b32 	%r31, %r30, 2;
	mov.u32 	%r32, s_dataInt;
	add.s32 	%r7, %r32, %r31;
	st.shared.u32 	[%r7], %r29;
	setp.ge.s32 	%p2, %r6, %r19;
	mov.b32 	%r90, 0;
	@%p2 bra 	$L__BB8_4;
	shl.b32 	%r33, %r5, 2;
	cvt.u64.u32 	%rd8, %r33;
	add.s64 	%rd9, %rd1, %rd8;
	ld.global.u32 	%r90, [%rd9];
$L__BB8_4:
	shr.u32 	%r35, %r6, 4;
	add.s32 	%r36, %r35, %r6;
	shl.b32 	%r37, %r36, 2;
	add.s32 	%r10, %r32, %r37;
	st.shared.u32 	[%r10], %r90;
	mov.b32 	%r94, 1;
	mov.u32 	%r91, %r5;
$L__BB8_5:
	bar.sync 	0;
	setp.ge.u32 	%p3, %r3, %r91;
	@%p3 bra 	$L__BB8_7;
	shl.b32 	%r39, %r94, 9;
	shr.s32 	%r40, %r39, 8;
	mad.lo.s32 	%r41, %r40, %r3, %r94;
	add.s32 	%r42, %r41, -1;
	add.s32 	%r43, %r42, %r94;
	shr.s32 	%r44, %r42, 4;
	add.s32 	%r45, %r44, %r41;
	shr.s32 	%r46, %r43, 4;
	add.s32 	%r47, %r43, %r46;
	shl.b32 	%r48, %r47, 2;
	shl.b32 	%r49, %r45, 2;
	add.s32 	%r51, %r32, %r49;
	ld.shared.u32 	%r52, [%r51+-4];
	add.s32 	%r53, %r48, %r32;
	ld.shared.u32 	%r54, [%r53];
	add.s32 	%r55, %r54, %r52;
	st.shared.u32 	[%r53], %r55;
$L__BB8_7:
	shl.b32 	%r94, %r94, 1;
	shr.u32 	%r14, %r91, 1;
	setp.gt.u32 	%p4, %r91, 1;
	mov.u32 	%r91, %r14;
	@%p4 bra 	$L__BB8_5;
	setp.ne.s32 	%p5, %r3, 0;
	@%p5 bra 	$L__BB8_10;
	shl.b32 	%r56, %r5, 1;
	add.s32 	%r57, %r56, -1;
	shr.u32 	%r58, %r57, 4;
	add.s32 	%r59, %r58, %r56;
	shl.b32 	%r60, %r59, 2;
	add.s32 	%r62, %r32, %r60;
	ld.shared.u32 	%r63, [%r62+-4];
	mov.u32 	%r64, %ctaid.x;
	setp.eq.s32 	%p6, %r20, 0;
	selp.b32 	%r65, %r64, %r20, %p6;
	cvta.to.global.u64 	%rd10, %rd5;
	mul.wide.s32 	%rd11, %r65, 4;
	add.s64 	%rd12, %rd10, %rd11;
	st.global.u32 	[%rd12], %r63;
	mov.b32 	%r66, 0;
	st.shared.u32 	[%r62+-4], %r66;
$L__BB8_10:
	mov.b32 	%r93, 1;
$L__BB8_11:
	shr.u32 	%r17, %r94, 1;
	bar.sync 	0;
	setp.ge.u32 	%p7, %r3, %r93;
	@%p7 bra 	$L__BB8_13;
	shl.b32 	%r68, %r94, 8;
	shr.s32 	%r69, %r68, 8;
	and.b32  	%r70, %r69, -2;
	mad.lo.s32 	%r71, %r70, %r3, %r17;
	add.s32 	%r72, %r71, -1;
	add.s32 	%r73, %r72, %r17;
	shr.s32 	%r74, %r72, 4;
	add.s32 	%r75, %r74, %r71;
	shr.s32 	%r76, %r73, 4;
	add.s32 	%r77, %r73, %r76;
	shl.b32 	%r78, %r77, 2;
	shl.b32 	%r79, %r75, 2;
	add.s32 	%r81, %r32, %r79;
	ld.shared.u32 	%r82, [%r81+-4];
	add.s32 	%r83, %r78, %r32;
	ld.shared.u32 	%r84, [%r83];
	st.shared.u32 	[%r81+-4], %r84;
	add.s32 	%r85, %r84, %r82;
	st.shared.u32 	[%r83], %r85;
$L__BB8_13:
	shl.b32 	%r93, %r93, 1;
	setp.le.u32 	%p8, %r93, %r5;
	mov.u32 	%r94, %r17;
	@%p8 bra 	$L__BB8_11;
	setp.ge.s32 	%p9, %r6, %r19;
	bar.sync 	0;
	ld.shared.u32 	%r86, [%r7];
	cvta.to.global.u64 	%rd13, %rd3;
	add.s64 	%rd2, %rd13, %rd7;
	st.global.u32 	[%rd2], %r86;
	@%p9 bra 	$L__BB8_16;
	ld.shared.u32 	%r87, [%r10];
	shl.b32 	%r88, %r5, 2;
	cvt.u64.u32 	%rd15, %r88;
	add.s64 	%rd16, %rd2, %rd15;
	st.global.u32 	[%rd16], %r87;
$L__BB8_16:
	ret;

}
	// .globl	_Z10prescanIntILb1ELb0EEvPiPKiS0_iii
.visible .entry _Z10prescanIntILb1ELb0EEvPiPKiS0_iii(
	.param .u64 .ptr .align 1 _Z10prescanIntILb1ELb0EEvPiPKiS0_iii_param_0,
	.param .u64 .ptr .align 1 _Z10prescanIntILb1ELb0EEvPiPKiS0_iii_param_1,
	.param .u64 .ptr .align 1 _Z10prescanIntILb1ELb0EEvPiPKiS0_iii_param_2,
	.param .u32 _Z10prescanIntILb1ELb0EEvPiPKiS0_iii_param_3,
	.param .u32 _Z10prescanIntILb1ELb0EEvPiPKiS0_iii_param_4,
	.param .u32 _Z10prescanIntILb1ELb0EEvPiPKiS0_iii_param_5
)
{
	.reg .pred 	%p<8>;
	.reg .b32 	%r<89>;
	.reg .b64 	%rd<17>;

	ld.param.u64 	%rd1, [_Z10prescanIntILb1ELb0EEvPiPKiS0_iii_param_0];
	ld.param.u64 	%rd2, [_Z10prescanIntILb1ELb0EEvPiPKiS0_iii_param_1];
	ld.param.u64 	%rd3, [_Z10prescanIntILb1ELb0EEvPiPKiS0_iii_param_2];
	ld.param.u32 	%r17, [_Z10prescanIntILb1ELb0EEvPiPKiS0_iii_param_4];
	ld.param.u32 	%r84, [_Z10prescanIntILb1ELb0EEvPiPKiS0_iii_param_5];
	setp.ne.s32 	%p1, %r84, 0;
	@%p1 bra 	$L__BB9_2;
	mov.u32 	%r19, %ctaid.x;
	mov.u32 	%r20, %ntid.x;
	shl.b32 	%r21, %r19, 8;
	shr.s32 	%r22, %r21, 8;
	mul.lo.s32 	%r23, %r20, %r22;
	shl.b32 	%r84, %r23, 1;
$L__BB9_2:
	mov.u32 	%r3, %tid.x;
	add.s32 	%r4, %r84, %r3;
	mov.u32 	%r5, %ntid.x;
	add.s32 	%r25, %r3, %r5;
	shr.u32 	%r26, %r3, 4;
	shr.u32 	%r27, %r25, 4;
	cvta.to.global.u64 	%rd4, %rd2;
	mul.wide.s32 	%rd5, %r4, 4;
	add.s64 	%rd6, %rd4, %rd5;
	ld.global.u32 	%r28, [%rd6];
	add.s32 	%r29, %r26, %r3;
	shl.b32 	%r30, %r29, 2;
	mov.u32 	%r31, s_dataInt;
	add.s32 	%r6, %r31, %r30;
	st.shared.u32 	[%r6], %r28;
	shl.b32 	%r7, %r5, 2;
	cvt.u64.u32 	%rd7, %r7;
	add.s64 	%rd8, %rd6, %rd7;
	ld.global.u32 	%r32, [%rd8];
	add.s32 	%r33, %r27, %r25;
	shl.b32 	%r34, %r33, 2;
	add.s32 	%r8, %r31, %r34;
	st.shared.u32 	[%r8], %r32;
	mov.b32 	%r88, 1;
	mov.u32 	%r85, %r5;
$L__BB9_3:
	bar.sync 	0;
	setp.ge.u32 	%p2, %r3, %r85;
	@%p2 bra 	$L__BB9_5;
	shl.b32 	%r35, %r88, 9;
	shr.s32 	%r36, %r35, 8;
	mad.lo.s32 	%r37, %r36, %r3, %r88;
	add.s32 	%r38, %r37, -1;
	add.s32 	%r39, %r38, %r88;
	shr.s32 	%r40, %r38, 4;
	add.s32 	%r41, %r40, %r37;
	shr.s32 	%r42, %r39, 4;
	add.s32 	%r43, %r39, %r42;
	shl.b32 	%r44, %r43, 2;
	shl.b32 	%r45, %r41, 2;
	add.s32 	%r47, %r31, %r45;
	ld.shared.u32 	%r48, [%r47+-4];
	add.s32 	%r49, %r44, %r31;
	ld.shared.u32 	%r50, [%r49];
	add.s32 	%r51, %r50, %r48;
	st.shared.u32 	[%r49], %r51;
$L__BB9_5:
	shl.b32 	%r88, %r88, 1;
	shr.u32 	%r12, %r85, 1;
	setp.gt.u32 	%p3, %r85, 1;
	mov.u32 	%r85, %r12;
	@%p3 bra 	$L__BB9_3;
	setp.ne.s32 	%p4, %r3, 0;
	@%p4 bra 	$L__BB9_8;
	shl.b32 	%r52, %r5, 1;
	add.s32 	%r53, %r52, -1;
	shr.u32 	%r54, %r53, 4;
	add.s32 	%r55, %r54, %r52;
	shl.b32 	%r56, %r55, 2;
	add.s32 	%r58, %r31, %r56;
	ld.shared.u32 	%r59, [%r58+-4];
	mov.u32 	%r60, %ctaid.x;
	setp.eq.s32 	%p5, %r17, 0;
	selp.b32 	%r61, %r60, %r17, %p5;
	cvta.to.global.u64 	%rd9, %rd3;
	mul.wide.s32 	%rd10, %r61, 4;
	add.s64 	%rd11, %rd9, %rd10;
	st.global.u32 	[%rd11], %r59;
	mov.b32 	%r62, 0;
	st.shared.u32 	[%r58+-4], %r62;
$L__BB9_8:
	mov.b32 	%r87, 1;
$L__BB9_9:
	shr.u32 	%r15, %r88, 1;
	bar.sync 	0;
	setp.ge.u32 	%p6, %r3, %r87;
	@%p6 bra 	$L__BB9_11;
	shl.b32 	%r64, %r88, 8;
	shr.s32 	%r65, %r64, 8;
	and.b32  	%r66, %r65, -2;
	mad.lo.s32 	%r67, %r66, %r3, %r15;
	add.s32 	%r68, %r67, -1;
	add.s32 	%r69, %r68, %r15;
	shr.s32 	%r70, %r68, 4;
	add.s32 	%r71, %r70, %r67;
	shr.s32 	%r72, %r69, 4;
	add.s32 	%r73, %r69, %r72;
	shl.b32 	%r74, %r73, 2;
	shl.b32 	%r75, %r71, 2;
	add.s32 	%r77, %r31, %r75;
	ld.shared.u32 	%r78, [%r77+-4];
	add.s32 	%r79, %r74, %r31;
	ld.shared.u32 	%r80, [%r79];
	st.shared.u32 	[%r77+-4], %r80;
	add.s32 	%r81, %r80, %r78;
	st.shared.u32 	[%r79], %r81;
$L__BB9_11:
	shl.b32 	%r87, %r87, 1;
	setp.le.u32 	%p7, %r87, %r5;
	mov.u32 	%r88, %r15;
	@%p7 bra 	$L__BB9_9;
	cvta.to.global.u64 	%rd13, %rd1;
	bar.sync 	0;
	ld.shared.u32 	%r82, [%r6];
	add.s64 	%rd15, %rd13, %rd5;
	st.global.u32 	[%rd15], %r82;
	ld.shared.u32 	%r83, [%r8];
	add.s64 	%rd16, %rd15, %rd7;
	st.global.u32 	[%rd16], %r83;
	ret;

}
	// .globl	_Z10prescanIntILb0ELb1EEvPiPKiS0_iii
.visible .entry _Z10prescanIntILb0ELb1EEvPiPKiS0_iii(
	.param .u64 .ptr .align 1 _Z10prescanIntILb0ELb1EEvPiPKiS0_iii_param_0,
	.param .u64 .ptr .align 1 _Z10prescanIntILb0ELb1EEvPiPKiS0_iii_param_1,
	.param .u64 .ptr .align 1 _Z10prescanIntILb0ELb1EEvPiPKiS0_iii_param_2,
	.param .u32 _Z10prescanIntILb0ELb1EEvPiPKiS0_iii_param_3,
	.param .u32 _Z10prescanIntILb0ELb1EEvPiPKiS0_iii_param_4,
	.param .u32 _Z10prescanIntILb0ELb1EEvPiPKiS0_iii_param_5
)
{
	.reg .pred 	%p<9>;
	.reg .b32 	%r<91>;
	.reg .b64 	%rd<13>;

	ld.param.u64 	%rd3, [_Z10prescanIntILb0ELb1EEvPiPKiS0_iii_param_0];
	ld.param.u64 	%rd4, [_Z10prescanIntILb0ELb1EEvPiPKiS0_iii_param_1];
	ld.param.u32 	%r19, [_Z10prescanIntILb0ELb1EEvPiPKiS0_iii_param_3];
	ld.param.u32 	%r85, [_Z10prescanIntILb0ELb1EEvPiPKiS0_iii_param_5];
	setp.ne.s32 	%p1, %r85, 0;
	@%p1 bra 	$L__BB10_2;
	mov.u32 	%r21, %ctaid.x;
	mov.u32 	%r22, %ntid.x;
	shl.b32 	%r23, %r21, 8;
	shr.s32 	%r24, %r23, 8;
	mul.lo.s32 	%r25, %r22, %r24;
	shl.b32 	%r85, %r25, 1;
$L__BB10_2:
	mov.u32 	%r3, %tid.x;
	add.s32 	%r4, %r85, %r3;
	mov.u32 	%r5, %ntid.x;
	add.s32 	%r6, %r3, %r5;
	shr.u32 	%r27, %r3, 4;
	cvta.to.global.u64 	%rd5, %rd4;
	mul.wide.s32 	%rd6, %r4, 4;
	add.s64 	%rd1, %rd5, %rd6;
	ld.global.u32 	%r28, [%rd1];
	add.s32 	%r29, %r27, %r3;
	shl.b32 	%r30, %r29, 2;
	mov.u32 	%r31, s_dataInt;
	add.s32 	%r7, %r31, %r30;
	st.shared.u32 	[%r7], %r28;
	setp.ge.s32 	%p2, %r6, %r19;
	mov.b32 	%r86, 0;
	@%p2 bra 	$L__BB10_4;
	shl.b32 	%r32, %r5, 2;
	cvt.u64.u32 	%rd7, %r32;
	add.s64 	%rd8, %rd1, %rd7;
	ld.global.u32 	%r86, [%rd8];
$L__BB10_4:
	shr.u32 	%r34, %r6, 4;
	add.s32 	%r35, %r34, %r6;
	shl.b32 	%r36, %r35, 2;
	add.s32 	%r10, %r31, %r36;
	st.shared.u32 	[%r10], %r86;
	mov.b32 	%r90, 1;
	mov.u32 	%r87, %r5;
$L__BB10_5:
	bar.sync 	0;
	setp.ge.u32 	%p3, %r3, %r87;
	@%p3 bra 	$L__BB10_7;
	shl.b32 	%r38, %r90, 9;
	shr.s32 	%r39, %r38, 8;
	mad.lo.s32 	%r40, %r39, %r3, %r90;
	add.s32 	%r41, %r40, -1;
	add.s32 	%r42, %r41, %r90;
	shr.s32 	%r43, %r41, 4;
	add.s32 	%r44, %r43, %r40;
	shr.s32 	%r45, %r42, 4;
	add.s32 	%r46, %r42, %r45;
	shl.b32 	%r47, %r46, 2;
	shl.b32 	%r48, %r44, 2;
	add.s32 	%r50, %r31, %r48;
	ld.shared.u32 	%r51, [%r50+-4];
	add.s32 	%r52, %r47, %r31;
	ld.shared.u32 	%r53, [%r52];
	add.s32 	%r54, %r53, %r51;
	st.shared.u32 	[%r52], %r54;
$L__BB10_7:
	shl.b32 	%r90, %r90, 1;
	shr.u32 	%r14, %r87, 1;
	setp.gt.u32 	%p4, %r87, 1;
	mov.u32 	%r87, %r14;
	@%p4 bra 	$L__BB10_5;
	setp.ne.s32 	%p5, %r3, 0;
	@%p5 bra 	$L__BB10_10;
	shl.b32 	%r55, %r5, 1;
	add.s32 	%r56, %r55, -1;
	shr.u32 	%r57, %r56, 4;
	add.s32 	%r58, %r57, %r55;
	shl.b32 	%r59, %r58, 2;
	add.s32 	%r61, %r31, %r59;
	mov.b32 	%r62, 0;
	st.shared.u32 	[%r61+-4], %r62;
$L__BB10_10:
	mov.b32 	%r89, 1;
$L__BB10_11:
	shr.u32 	%r17, %r90, 1;
	bar.sync 	0;
	setp.ge.u32 	%p6, %r3, %r89;
	@%p6 bra 	$L__BB10_13;
	shl.b32 	%r64, %r90, 8;
	shr.s32 	%r65, %r64, 8;
	and.b32  	%r66, %r65, -2;
	mad.lo.s32 	%r67, %r66, %r3, %r17;
	add.s32 	%r68, %r67, -1;
	add.s32 	%r69, %r68, %r17;
	shr.s32 	%r70, %r68, 4;
	add.s32 	%r71, %r70, %r67;
	shr.s32 	%r72, %r69, 4;
	add.s32 	%r73, %r69, %r72;
	shl.b32 	%r74, %r73, 2;
	shl.b32 	%r75, %r71, 2;
	add.s32 	%r77, %r31, %r75;
	ld.shared.u32 	%r78, [%r77+-4];
	add.s32 	%r79, %r74, %r31;
	ld.shared.u32 	%r80, [%r79];
	st.shared.u32 	[%r77+-4], %r80;
	add.s32 	%r81, %r80, %r78;
	st.shared.u32 	[%r79], %r81;
$L__BB10_13:
	shl.b32 	%r89, %r89, 1;
	setp.le.u32 	%p7, %r89, %r5;
	mov.u32 	%r90, %r17;
	@%p7 bra 	$L__BB10_11;
	setp.ge.s32 	%p8, %r6, %r19;
	bar.sync 	0;
	ld.shared.u32 	%r82, [%r7];
	cvta.to.global.u64 	%rd9, %rd3;
	add.s64 	%rd2, %rd9, %rd6;
	st.global.u32 	[%rd2], %r82;
	@%p8 bra 	$L__BB10_16;
	ld.shared.u32 	%r83, [%r10];
	shl.b32 	%r84, %r5, 2;
	cvt.u64.u32 	%rd11, %r84;
	add.s64 	%rd12, %rd2, %rd11;
	st.global.u32 	[%rd12], %r83;
$L__BB10_16:
	ret;

}
	// .globl	_Z10prescanIntILb0ELb0EEvPiPKiS0_iii
.visible .entry _Z10prescanIntILb0ELb0EEvPiPKiS0_iii(
	.param .u64 .ptr .align 1 _Z10prescanIntILb0ELb0EEvPiPKiS0_iii_param_0,
	.param .u64 .ptr .align 1 _Z10prescanIntILb0ELb0EEvPiPKiS0_iii_param_1,
	.param .u64 .ptr .align 1 _Z10prescanIntILb0ELb0EEvPiPKiS0_iii_param_2,
	.param .u32 _Z10prescanIntILb0ELb0EEvPiPKiS0_iii_param_3,
	.param .u32 _Z10prescanIntILb0ELb0EEvPiPKiS0_iii_param_4,
	.param .u32 _Z10prescanIntILb0ELb0EEvPiPKiS0_iii_param_5
)
{
	.reg .pred 	%p<7>;
	.reg .b32 	%r<85>;
	.reg .b64 	%rd<13>;

	ld.param.u64 	%rd1, [_Z10prescanIntILb0ELb0EEvPiPKiS0_iii_param_0];
	ld.param.u64 	%rd2, [_Z10prescanIntILb0ELb0EEvPiPKiS0_iii_param_1];
	ld.param.u32 	%r80, [_Z10prescanIntILb0ELb0EEvPiPKiS0_iii_param_5];
	setp.ne.s32 	%p1, %r80, 0;
	@%p1 bra 	$L__BB11_2;
	mov.u32 	%r18, %ctaid.x;
	mov.u32 	%r19, %ntid.x;
	shl.b32 	%r20, %r18, 8;
	shr.s32 	%r21, %r20, 8;
	mul.lo.s32 	%r22, %r19, %r21;
	shl.b32 	%r80, %r22, 1;
$L__BB11_2:
	mov.u32 	%r3, %tid.x;
	add.s32 	%r4, %r80, %r3;
	mov.u32 	%r5, %ntid.x;
	add.s32 	%r24, %r3, %r5;
	shr.u32 	%r25, %r3, 4;
	shr.u32 	%r26, %r24, 4;
	cvta.to.global.u64 	%rd3, %rd2;
	mul.wide.s32 	%rd4, %r4, 4;
	add.s64 	%rd5, %rd3, %rd4;
	ld.global.u32 	%r27, [%rd5];
	add.s32 	%r28, %r25, %r3;
	shl.b32 	%r29, %r28, 2;
	mov.u32 	%r30, s_dataInt;
	add.s32 	%r6, %r30, %r29;
	st.shared.u32 	[%r6], %r27;
	shl.b32 	%r7, %r5, 2;
	cvt.u64.u32 	%rd6, %r7;
	add.s64 	%rd7, %rd5, %rd6;
	ld.global.u32 	%r31, [%rd7];
	add.s32 	%r32, %r26, %r24;
	shl.b32 	%r33, %r32, 2;
	add.s32 	%r8, %r30, %r33;
	st.shared.u32 	[%r8], %r31;
	mov.b32 	%r84, 1;
	mov.u32 	%r81, %r5;
$L__BB11_3:
	bar.sync 	0;
	setp.ge.u32 	%p2, %r3, %r81;
	@%p2 bra 	$L__BB11_5;
	shl.b32 	%r34, %r84, 9;
	shr.s32 	%r35, %r34, 8;
	mad.lo.s32 	%r36, %r35, %r3, %r84;
	add.s32 	%r37, %r36, -1;
	add.s32 	%r38, %r37, %r84;
	shr.s32 	%r39, %r37, 4;
	add.s32 	%r40, %r39, %r36;
	shr.s32 	%r41, %r38, 4;
	add.s32 	%r42, %r38, %r41;
	shl.b32 	%r43, %r42, 2;
	shl.b32 	%r44, %r40, 2;
	add.s32 	%r46, %r30, %r44;
	ld.shared.u32 	%r47, [%r46+-4];
	add.s32 	%r48, %r43, %r30;
	ld.shared.u32 	%r49, [%r48];
	add.s32 	%r50, %r49, %r47;
	st.shared.u32 	[%r48], %r50;
$L__BB11_5:
	shl.b32 	%r84, %r84, 1;
	shr.u32 	%r12, %r81, 1;
	setp.gt.u32 	%p3, %r81, 1;
	mov.u32 	%r81, %r12;
	@%p3 bra 	$L__BB11_3;
	setp.ne.s32 	%p4, %r3, 0;
	@%p4 bra 	$L__BB11_8;
	shl.b32 	%r51, %r5, 1;
	add.s32 	%r52, %r51, -1;
	shr.u32 	%r53, %r52, 4;
	add.s32 	%r54, %r53, %r51;
	shl.b32 	%r55, %r54, 2;
	add.s32 	%r57, %r30, %r55;
	mov.b32 	%r58, 0;
	st.shared.u32 	[%r57+-4], %r58;
$L__BB11_8:
	mov.b32 	%r83, 1;
$L__BB11_9:
	shr.u32 	%r15, %r84, 1;
	bar.sync 	0;
	setp.ge.u32 	%p5, %r3, %r83;
	@%p5 bra 	$L__BB11_11;
	shl.b32 	%r60, %r84, 8;
	shr.s32 	%r61, %r60, 8;
	and.b32  	%r62, %r61, -2;
	mad.lo.s32 	%r63, %r62, %r3, %r15;
	add.s32 	%r64, %r63, -1;
	add.s32 	%r65, %r64, %r15;
	shr.s32 	%r66, %r64, 4;
	add.s32 	%r67, %r66, %r63;
	shr.s32 	%r68, %r65, 4;
	add.s32 	%r69, %r65, %r68;
	shl.b32 	%r70, %r69, 2;
	shl.b32 	%r71, %r67, 2;
	add.s32 	%r73, %r30, %r71;
	ld.shared.u32 	%r74, [%r73+-4];
	add.s32 	%r75, %r70, %r30;
	ld.shared.u32 	%r76, [%r75];
	st.shared.u32 	[%r73+-4], %r76;
	add.s32 	%r77, %r76, %r74;
	st.shared.u32 	[%r75], %r77;
$L__BB11_11:
	shl.b32 	%r83, %r83, 1;
	setp.le.u32 	%p6, %r83, %r5;
	mov.u32 	%r84, %r15;
	@%p6 bra 	$L__BB11_9;
	cvta.to.global.u64 	%rd9, %rd1;
	bar.sync 	0;
	ld.shared.u32 	%r78, [%r6];
	add.s64 	%rd11, %rd9, %rd4;
	st.global.u32 	[%rd11], %r78;
	ld.shared.u32 	%r79, [%r8];
	add.s64 	%rd12, %rd11, %rd6;
	st.global.u32 	[%rd12], %r79;
	ret;

}


// ===== COMPILED SASS (sm_100) =====

	.target	sm_100

	.elftype	@"ET_EXEC"


//--------------------- .note.nv.tkinfo           --------------------------
	.section	.note.nv.tkinfo,"",@"SHT_NOTE"
	.sectionflags	@"SHF_NOTE_NV_TKINFO"
	.tkinfo
        /*0018*/ 	.word	0x00000002
        /*0030*/ 	.string	""
        /*0030*/ 	.string	"ptxas"
        /*0030*/ 	.string	"Cuda compilation tools, release 13.0, V13.0.88"
        /*0030*/ 	.string	"Build cuda_13.0.r13.0/compiler.36424714_0"
        /*0030*/ 	.string	"-arch sm_100 -m 64 "



//--------------------- .note.nv.cuinfo           --------------------------
	.section	.note.nv.cuinfo,"",@"SHT_NOTE"
	.sectionflags	@"SHF_NOTE_NV_CUINFO"
        /*0018*/ 	.short	0x0002
        /*001a*/ 	.short	0x0064
        /*001c*/ 	.short	0x0082
	.zero		2


//--------------------- .nv.info                  --------------------------
	.section	.nv.info,"",@"SHT_CUDA_INFO"
	.align	4


	//----- nvinfo : EIATTR_REGCOUNT
	.align		4
        /*0000*/ 	.byte	0x04, 0x2f
        /*0002*/ 	.short	(.L_1 - .L_0)
	.align		4
.L_0:
        /*0004*/ 	.word	index@(_Z10uniformAddPfS_iii)
        /*0008*/ 	.word	0x00000010


	//----- nvinfo : EIATTR_FRAME_SIZE
	.align		4
.L_1:
        /*000c*/ 	.byte	0x04, 0x11
        /*000e*/ 	.short	(.L_3 - .L_2)
	.align		4
.L_2:
        /*0010*/ 	.word	index@(_Z10uniformAddPfS_iii)
        /*0014*/ 	.word	0x00000000


	//----- nvinfo : EIATTR_REGCOUNT
	.align		4
.L_3:
        /*0018*/ 	.byte	0x04, 0x2f
        /*001a*/ 	.short	(.L_5 - .L_4)
	.align		4
.L_4:
        /*001c*/ 	.word	index@(_Z13uniformAddIntPiS_iii)
        /*0020*/ 	.word	0x00000010


	//----- nvinfo : EIATTR_FRAME_SIZE
	.align		4
.L_5:
        /*0024*/ 	.byte	0x04, 0x11
        /*0026*/ 	.short	(.L_7 - .L_6)
	.align		4
.L_6:
        /*0028*/ 	.word	index@(_Z13uniformAddIntPiS_iii)
        /*002c*/ 	.word	0x00000000


	//----- nvinfo : EIATTR_REGCOUNT
	.align		4
.L_7:
        /*0030*/ 	.byte	0x04, 0x2f
        /*0032*/ 	.short	(.L_9 - .L_8)
	.align		4
.L_8:
        /*0034*/ 	.word	index@(_Z11prefixFixupPjS_i)
        /*0038*/ 	.word	0x0000000c


	//----- nvinfo : EIATTR_FRAME_SIZE
	.align		4
.L_9:
        /*003c*/ 	.byte	0x04, 0x11
        /*003e*/ 	.short	(.L_11 - .L_10)
	.align		4
.L_10:
        /*0040*/ 	.word	index@(_Z11prefixFixupPjS_i)
        /*0044*/ 	.word	0x00000000


	//----- nvinfo : EIATTR_REGCOUNT
	.align		4
.L_11:
        /*0048*/ 	.byte	0x04, 0x2f
        /*004a*/ 	.short	(.L_13 - .L_12)
	.align		4
.L_12:
        /*004c*/ 	.word	index@(_Z9prefixSumPjS_S_ii)
        /*0050*/ 	.word	0x00000010


	//----- nvinfo : EIATTR_FRAME_SIZE
	.align		4
.L_13:
        /*0054*/ 	.byte	0x04, 0x11
        /*0056*/ 	.short	(.L_15 - .L_14)
	.align		4
.L_14:
        /*0058*/ 	.word	index@(_Z9prefixSumPjS_S_ii)
        /*005c*/ 	.word	0x00000000


	//----- nvinfo : EIATTR_REGCOUNT
	.align		4
.L_15:
        /*0060*/ 	.byte	0x04, 0x2f
        /*0062*/ 	.short	(.L_17 - .L_16)
	.align		4
.L_16:
        /*0064*/ 	.word	index@(_Z7prescanILb1ELb1EEvPfPKfS0_iii)
        /*0068*/ 	.word	0x00000011


	//----- nvinfo : EIATTR_FRAME_SIZE
	.align		4
.L_17:
        /*006c*/ 	.byte	0x04, 0x11
        /*006e*/ 	.short	(.L_19 - .L_18)
	.align		4
.L_18:
        /*0070*/ 	.word	index@(_Z7prescanILb1ELb1EEvPfPKfS0_iii)
        /*0074*/ 	.word	0x00000000


	//----- nvinfo : EIATTR_REGCOUNT
	.align		4
.L_19:
        /*0078*/ 	.byte	0x04, 0x2f
        /*007a*/ 	.short	(.L_21 - .L_20)
	.align		4
.L_20:
        /*007c*/ 	.word	index@(_Z7prescanILb1ELb0EEvPfPKfS0_iii)
        /*0080*/ 	.word	0x0000000e


	//----- nvinfo : EIATTR_FRAME_SIZE
	.align		4
.L_21:
        /*0084*/ 	.byte	0x04, 0x11
        /*0086*/ 	.short	(.L_23 - .L_22)
	.align		4
.L_22:
        /*0088*/ 	.word	index@(_Z7prescanILb1ELb0EEvPfPKfS0_iii)
        /*008c*/ 	.word	0x00000000


	//----- nvinfo : EIATTR_REGCOUNT
	.align		4
.L_23:
        /*0090*/ 	.byte	0x04, 0x2f
        /*0092*/ 	.short	(.L_25 - .L_24)
	.align		4
.L_24:
        /*0094*/ 	.word	index@(_Z7prescanILb0ELb1EEvPfPKfS0_iii)
        /*0098*/ 	.word	0x00000011


	//----- nvinfo : EIATTR_FRAME_SIZE
	.align		4
.L_25:
        /*009c*/ 	.byte	0x04, 0x11
        /*009e*/ 	.short	(.L_27 - .L_26)
	.align		4
.L_26:
        /*00a0*/ 	.word	index@(_Z7prescanILb0ELb1EEvPfPKfS0_iii)
        /*00a4*/ 	.word	0x00000000


	//----- nvinfo : EIATTR_REGCOUNT
	.align		4
.L_27:
        /*00a8*/ 	.byte	0x04, 0x2f
        /*00aa*/ 	.short	(.L_29 - .L_28)
	.align		4
.L_28:
        /*00ac*/ 	.word	index@(_Z7prescanILb0ELb0EEvPfPKfS0_iii)
        /*00b0*/ 	.word	0x0000000f


	//----- nvinfo : EIATTR_FRAME_SIZE
	.align		4
.L_29:
        /*00b4*/ 	.byte	0x04, 0x11
        /*00b6*/ 	.short	(.L_31 - .L_30)
	.align		4
.L_30:
        /*00b8*/ 	.word	index@(_Z7prescanILb0ELb0EEvPfPKfS0_iii)
        /*00bc*/ 	.word	0x00000000


	//----- nvinfo : EIATTR_REGCOUNT
	.align		4
.L_31:
        /*00c0*/ 	.byte	0x04, 0x2f
        /*00c2*/ 	.short	(.L_33 - .L_32)
	.align		4
.L_32:
        /*00c4*/ 	.word	index@(_Z10prescanIntILb1ELb1EEvPiPKiS0_iii)
        /*00c8*/ 	.word	0x00000011


	//----- nvinfo : EIATTR_FRAME_SIZE
	.align		4
.L_33:
        /*00cc*/ 	.byte	0x04, 0x11
        /*00ce*/ 	.short	(.L_35 - .L_34)
	.align		4
.L_34:
        /*00d0*/ 	.word	index@(_Z10prescanIntILb1ELb1EEvPiPKiS0_iii)
        /*00d4*/ 	.word	0x00000000


	//----- nvinfo : EIATTR_REGCOUNT
	.align		4
.L_35:
        /*00d8*/ 	.byte	0x04, 0x2f
        /*00da*/ 	.short	(.L_37 - .L_36)
	.align		4
.L_36:
        /*00dc*/ 	.word	index@(_Z10prescanIntILb1ELb0EEvPiPKiS0_iii)
        /*00e0*/ 	.word	0x0000000e


	//----- nvinfo : EIATTR_FRAME_SIZE
	.align		4
.L_37:
        /*00e4*/ 	.byte	0x04, 0x11
        /*00e6*/ 	.short	(.L_39 - .L_38)
	.align		4
.L_38:
        /*00e8*/ 	.word	index@(_Z10prescanIntILb1ELb0EEvPiPKiS0_iii)
        /*00ec*/ 	.word	0x00000000


	//----- nvinfo : EIATTR_REGCOUNT
	.align		4
.L_39:
        /*00f0*/ 	.byte	0x04, 0x2f
        /*00f2*/ 	.short	(.L_41 - .L_40)
	.align		4
.L_40:
        /*00f4*/ 	.word	index@(_Z10prescanIntILb0ELb1EEvPiPKiS0_iii)
        /*00f8*/ 	.word	0x00000011


	//----- nvinfo : EIATTR_FRAME_SIZE
	.align		4
.L_41:
        /*00fc*/ 	.byte	0x04, 0x11
        /*00fe*/ 	.short	(.L_43 - .L_42)
	.align		4
.L_42:
        /*0100*/ 	.word	index@(_Z10prescanIntILb0ELb1EEvPiPKiS0_iii)
        /*0104*/ 	.word	0x00000000


	//----- nvinfo : EIATTR_REGCOUNT
	.align		4
.L_43:
        /*0108*/ 	.byte	0x04, 0x2f
        /*010a*/ 	.short	(.L_45 - .L_44)
	.align		4
.L_44:
        /*010c*/ 	.word	index@(_Z10prescanIntILb0ELb0EEvPiPKiS0_iii)
        /*0110*/ 	.word	0x0000000f


	//----- nvinfo : EIATTR_FRAME_SIZE
	.align		4
.L_45:
        /*0114*/ 	.byte	0x04, 0x11
        /*0116*/ 	.short	(.L_47 - .L_46)
	.align		4
.L_46:
        /*0118*/ 	.word	index@(_Z10prescanIntILb0ELb0EEvPiPKiS0_iii)
        /*011c*/ 	.word	0x00000000


	//----- nvinfo : EIATTR_MIN_STACK_SIZE
	.align		4
.L_47:
        /*0120*/ 	.byte	0x04, 0x12
        /*0122*/ 	.short	(.L_49 - .L_48)
	.align		4
.L_48:
        /*0124*/ 	.word	index@(_Z10prescanIntILb0ELb0EEvPiPKiS0_iii)
        /*0128*/ 	.word	0x00000000


	//----- nvinfo : EIATTR_MIN_STACK_SIZE
	.align		4
.L_49:
        /*012c*/ 	.byte	0x04, 0x12
        /*012e*/ 	.short	(.L_51 - .L_50)
	.align		4
.L_50:
        /*0130*/ 	.word	index@(_Z10prescanIntILb0ELb1EEvPiPKiS0_iii)
        /*0134*/ 	.word	0x00000000


	//----- nvinfo : EIATTR_MIN_STACK_SIZE
	.align		4
.L_51:
        /*0138*/ 	.byte	0x04, 0x12
        /*013a*/ 	.short	(.L_53 - .L_52)
	.align		4
.L_52:
        /*013c*/ 	.word	index@(_Z10prescanIntILb1ELb0EEvPiPKiS0_iii)
        /*0140*/ 	.word	0x00000000


	//----- nvinfo : EIATTR_MIN_STACK_SIZE
	.align		4
.L_53:
        /*0144*/ 	.byte	0x04, 0x12
        /*0146*/ 	.short	(.L_55 - .L_54)
	.align		4
.L_54:
        /*0148*/ 	.word	index@(_Z10prescanIntILb1ELb1EEvPiPKiS0_iii)
        /*014c*/ 	.word	0x00000000


	//----- nvinfo : EIATTR_MIN_STACK_SIZE
	.align		4
.L_55:
        /*0150*/ 	.byte	0x04, 0x12
        /*0152*/ 	.short	(.L_57 - .L_56)
	.align		4
.L_56:
        /*0154*/ 	.word	index@(_Z7prescanILb0ELb0EEvPfPKfS0_iii)
        /*0158*/ 	.word	0x00000000


	//----- nvinfo : EIATTR_MIN_STACK_SIZE
	.align		4
.L_57:
        /*015c*/ 	.byte	0x04, 0x12
        /*015e*/ 	.short	(.L_59 - .L_58)
	.align		4
.L_58:
        /*0160*/ 	.word	index@(_Z7prescanILb0ELb1EEvPfPKfS0_iii)
        /*0164*/ 	.word	0x00000000


	//----- nvinfo : EIATTR_MIN_STACK_SIZE
	.align		4
.L_59:
        /*0168*/ 	.byte	0x04, 0x12
        /*016a*/ 	.short	(.L_61 - .L_60)
	.align		4
.L_60:
        /*016c*/ 	.word	index@(_Z7prescanILb1ELb0EEvPfPKfS0_iii)
        /*0170*/ 	.word	0x00000000


	//----- nvinfo : EIATTR_MIN_STACK_SIZE
	.align		4
.L_61:
        /*0174*/ 	.byte	0x04, 0x12
        /*0176*/ 	.short	(.L_63 - .L_62)
	.align		4
.L_62:
        /*0178*/ 	.word	index@(_Z7prescanILb1ELb1EEvPfPKfS0_iii)
        /*017c*/ 	.word	0x00000000


	//----- nvinfo : EIATTR_MIN_STACK_SIZE
	.align		4
.L_63:
        /*0180*/ 	.byte	0x04, 0x12
        /*0182*/ 	.short	(.L_65 - .L_64)
	.align		4
.L_64:
        /*0184*/ 	.word	index@(_Z9prefixSumPjS_S_ii)
        /*0188*/ 	.word	0x00000000


	//----- nvinfo : EIATTR_MIN_STACK_SIZE
	.align		4
.L_65:
        /*018c*/ 	.byte	0x04, 0x12
        /*018e*/ 	.short	(.L_67 - .L_66)
	.align		4
.L_66:
        /*0190*/ 	.word	index@(_Z11prefixFixupPjS_i)
        /*0194*/ 	.word	0x00000000


	//----- nvinfo : EIATTR_MIN_STACK_SIZE
	.align		4
.L_67:
        /*0198*/ 	.byte	0x04, 0x12
        /*019a*/ 	.short	(.L_69 - .L_68)
	.align		4
.L_68:
        /*019c*/ 	.word	index@(_Z13uniformAddIntPiS_iii)
        /*01a0*/ 	.word	0x00000000


	//----- nvinfo : EIATTR_MIN_STACK_SIZE
	.align		4
.L_69:
        /*01a4*/ 	.byte	0x04, 0x12
        /*01a6*/ 	.short	(.L_71 - .L_70)
	.align		4
.L_70:
        /*01a8*/ 	.word	index@(_Z10uniformAddPfS_iii)
        /*01ac*/ 	.word	0x00000000
.L_71:


//--------------------- .nv.compat                --------------------------
	.section	.nv.compat,"",@"SHT_CUDA_COMPAT_INFO"
	.align	4
        /*0000*/ 	.byte	0x02, 0x09, 0x00, 0x00, 0x02, 0x02, 0x01, 0x00, 0x02, 0x05, 0x05, 0x00, 0x03, 0x07, 0x01, 0x01
        /*0010*/ 	.byte	0x02, 0x03, 0x00, 0x00, 0x02, 0x06, 0x01, 0x00, 0x04, 0x0b, 0x08, 0x00, 0x09, 0x00, 0x00, 0x00
        /*0020*/ 	.byte	0x00, 0x00, 0x00, 0x00


//--------------------- .nv.info._Z10prescanIntILb0ELb0EEvPiPKiS0_iii --------------------------
	.section	.nv.info._Z10prescanIntILb0ELb0EEvPiPKiS0_iii,"",@"SHT_CUDA_INFO"
	.sectionflags	@""
	.align	4


	//----- nvinfo : EIATTR_CUDA_API_VERSION
	.align		4
        /*0000*/ 	.byte	0x04, 0x37
        /*0002*/ 	.short	(.L_73 - .L_72)
.L_72:
        /*0004*/ 	.word	0x00000082


	//----- nvinfo : EIATTR_KPARAM_INFO
	.align		4
.L_73:
        /*0008*/ 	.byte	0x04, 0x17
        /*000a*/ 	.short	(.L_75 - .L_74)
.L_74:
        /*000c*/ 	.word	0x00000000
        /*0010*/ 	.short	0x0005
        /*0012*/ 	.short	0x0020
        /*0014*/ 	.byte	0x00, 0xf0, 0x11, 0x00


	//----- nvinfo : EIATTR_KPARAM_INFO
	.align		4
.L_75:
        /*0018*/ 	.byte	0x04, 0x17
        /*001a*/ 	.short	(.L_77 - .L_76)
.L_76:
        /*001c*/ 	.word	0x00000000
        /*0020*/ 	.short	0x0004
        /*0022*/ 	.short	0x001c
        /*0024*/ 	.byte	0x00, 0xf0, 0x11, 0x00


	//----- nvinfo : EIATTR_KPARAM_INFO
	.align		4
.L_77:
        /*0028*/ 	.byte	0x04, 0x17
        /*002a*/ 	.short	(.L_79 - .L_78)
.L_78:
        /*002c*/ 	.word	0x00000000
        /*0030*/ 	.short	0x0003
        /*0032*/ 	.short	0x0018
        /*0034*/ 	.byte	0x00, 0xf0, 0x11, 0x00


	//----- nvinfo : EIATTR_KPARAM_INFO
	.align		4
.L_79:
        /*0038*/ 	.byte	0x04, 0x17
        /*003a*/ 	.short	(.L_81 - .L_80)
.L_80:
        /*003c*/ 	.word	0x00000000
        /*0040*/ 	.short	0x0002
        /*0042*/ 	.short	0x0010
        /*0044*/ 	.byte	0x00, 0xf5, 0x21, 0x00


	//----- nvinfo : EIATTR_KPARAM_INFO
	.align		4
.L_81:
        /*0048*/ 	.byte	0x04, 0x17
        /*004a*/ 	.short	(.L_83 - .L_82)
.L_82:
        /*004c*/ 	.word	0x00000000
        /*0050*/ 	.short	0x0001
        /*0052*/ 	.short	0x0008
        /*0054*/ 	.byte	0x00, 0xf5, 0x21, 0x00


	//----- nvinfo : EIATTR_KPARAM_INFO
	.align		4
.L_83:
        /*0058*/ 	.byte	0x04, 0x17
        /*005a*/ 	.short	(.L_85 - .L_84)
.L_84:
        /*005c*/ 	.word	0x00000000
        /*0060*/ 	.short	0x0000
        /*0062*/ 	.short	0x0000
        /*0064*/ 	.byte	0x00, 0xf5, 0x21, 0x00


	//----- nvinfo : EIATTR_SPARSE_MMA_MASK
	.align		4
.L_85:
        /*0068*/ 	.byte	0x03, 0x50
        /*006a*/ 	.short	0x0000


	//----- nvinfo : EIATTR_MAXREG_COUNT
	.align		4
        /*006c*/ 	.byte	0x03, 0x1b
        /*006e*/ 	.short	0x00ff


	//----- nvinfo : EIATTR_NUM_BARRIERS
	.align		4
        /*0070*/ 	.byte	0x02, 0x4c
        /*0072*/ 	.byte	0x01
	.zero		1


	//----- nvinfo : EIATTR_MERCURY_ISA_VERSION
	.align		4
        /*0074*/ 	.byte	0x03, 0x5f
        /*0076*/ 	.short	0x0101


	//----- nvinfo : EIATTR_VRC_CTA_INIT_COUNT
	.align		4
        /*0078*/ 	.byte	0x02, 0x4a
	.zero		1
	.zero		1


	//----- nvinfo : EIATTR_EXIT_INSTR_OFFSETS
	.align		4
        /*007c*/ 	.byte	0x04, 0x1c
        /*007e*/ 	.short	(.L_87 - .L_86)


	//   ....[0]....
.L_86:
        /*0080*/ 	.word	0x00000620


	//----- nvinfo : EIATTR_CRS_STACK_SIZE
	.align		4
.L_87:
        /*0084*/ 	.byte	0x04, 0x1e
        /*0086*/ 	.short	(.L_89 - .L_88)
.L_88:
        /*0088*/ 	.word	0x00000000


	//----- nvinfo : EIATTR_CBANK_PARAM_SIZE
	.align		4
.L_89:
        /*008c*/ 	.byte	0x03, 0x19
        /*008e*/ 	.short	0x0024


	//----- nvinfo : EIATTR_PARAM_CBANK
	.align		4
        /*0090*/ 	.byte	0x04, 0x0a
        /*0092*/ 	.short	(.L_91 - .L_90)
	.align		4
.L_90:
        /*0094*/ 	.word	index@(.nv.constant0._Z10prescanIntILb0ELb0EEvPiPKiS0_iii)
        /*0098*/ 	.short	0x0380
        /*009a*/ 	.short	0x0024


	//----- nvinfo : EIATTR_SW_WAR
	.align		4
.L_91:
        /*009c*/ 	.byte	0x04, 0x36
        /*009e*/ 	.short	(.L_93 - .L_92)
.L_92:
        /*00a0*/ 	.word	0x00000008
.L_93:


//--------------------- .nv.info._Z10prescanIntILb0ELb1EEvPiPKiS0_iii --------------------------
	.section	.nv.info._Z10prescanIntILb0ELb1EEvPiPKiS0_iii,"",@"SHT_CUDA_INFO"
	.sectionflags	@""
	.align	4


	//----- nvinfo : EIATTR_CUDA_API_VERSION
	.align		4
        /*0000*/ 	.byte	0x04, 0x37
        /*0002*/ 	.short	(.L_95 - .L_94)
.L_94:
        /*0004*/ 	.word	0x00000082


	//----- nvinfo : EIATTR_KPARAM_INFO
	.align		4
.L_95:
        /*0008*/ 	.byte	0x04, 0x17
        /*000a*/ 	.short	(.L_97 - .L_96)
.L_96:
        /*000c*/ 	.word	0x00000000
        /*0010*/ 	.short	0x0005
        /*0012*/ 	.short	0x0020
        /*0014*/ 	.byte	0x00, 0xf0, 0x11, 0x00


	//----- nvinfo : EIATTR_KPARAM_INFO
	.align		4
.L_97:
        /*0018*/ 	.byte	0x04, 0x17
        /*001a*/ 	.short	(.L_99 - .L_98)
.L_98:
        /*001c*/ 	.word	0x00000000
        /*0020*/ 	.short	0x0004
        /*0022*/ 	.short	0x001c
        /*0024*/ 	.byte	0x00, 0xf0, 0x11, 0x00


	//----- nvinfo : EIATTR_KPARAM_INFO
	.align		4
.L_99:
        /*0028*/ 	.byte	0x04, 0x17
        /*002a*/ 	.short	(.L_101 - .L_100)
.L_100:
        /*002c*/ 	.word	0x00000000
        /*0030*/ 	.short	0x0003
        /*0032*/ 	.short	0x0018
        /*0034*/ 	.byte	0x00, 0xf0, 0x11, 0x00


	//----- nvinfo : EIATTR_KPARAM_INFO
	.align		4
.L_101:
        /*0038*/ 	.byte	0x04, 0x17
        /*003a*/ 	.short	(.L_103 - .L_102)
.L_102:
        /*003c*/ 	.word	0x00000000
        /*0040*/ 	.short	0x0002
        /*0042*/ 	.short	0x0010
        /*0044*/ 	.byte	0x00, 0xf5, 0x21, 0x00


	//----- nvinfo : EIATTR_KPARAM_INFO
	.align		4
.L_103:
        /*0048*/ 	.byte	0x04, 0x17
        /*004a*/ 	.short	(.L_105 - .L_104)
.L_104:
        /*004c*/ 	.word	0x00000000
        /*0050*/ 	.short	0x0001
        /*0052*/ 	.short	0x0008
        /*0054*/ 	.byte	0x00, 0xf5, 0x21, 0x00


	//----- nvinfo : EIATTR_KPARAM_INFO
	.align		4
.L_105:
        /*0058*/ 	.byte	0x04, 0x17
        /*005a*/ 	.short	(.L_107 - .L_106)
.L_106:
        /*005c*/ 	.word	0x00000000
        /*0060*/ 	.short	0x0000
        /*0062*/ 	.short	0x0000
        /*0064*/ 	.byte	0x00, 0xf5, 0x21, 0x00


	//----- nvinfo : EIATTR_SPARSE_MMA_MASK
	.align		4
.L_107:
        /*0068*/ 	.byte	0x03, 0x50
        /*006a*/ 	.short	0x0000


	//----- nvinfo : EIATTR_MAXREG_COUNT
	.align		4
        /*006c*/ 	.byte	0x03, 0x1b
        /*006e*/ 	.short	0x00ff


	//----- nvinfo : EIATTR_NUM_BARRIERS
	.align		4
        /*0070*/ 	.byte	0x02, 0x4c
        /*0072*/ 	.byte	0x01
	.zero		1


	//----- nvinfo : EIATTR_MERCURY_ISA_VERSION
	.align		4
        /*0074*/ 	.byte	0x03, 0x5f
        /*0076*/ 	.short	0x0101


	//----- nvinfo : EIATTR_VRC_CTA_INIT_COUNT
	.align		4
        /*0078*/ 	.byte	0x02, 0x4a
	.zero		1
	.zero		1


	//----- nvinfo : EIATTR_EXIT_INSTR_OFFSETS
	.align		4
        /*007c*/ 	.byte	0x04, 0x1c
        /*007e*/ 	.short	(.L_109 - .L_108)


	//   ....[0]....
.L_108:
        /*0080*/ 	.word	0x00000630


	//   ....[1]....
        /*0084*/ 	.word	0x00000680


	//----- nvinfo : EIATTR_CRS_STACK_SIZE
	.align		4
.L_109:
        /*0088*/ 	.byte	0x04, 0x1e
        /*008a*/ 	.short	(.L_111 - .L_110)
.L_110:
        /*008c*/ 	.word	0x00000000


	//----- nvinfo : EIATTR_CBANK_PARAM_SIZE
	.align		4
.L_111:
        /*0090*/ 	.byte	0x03, 0x19
        /*0092*/ 	.short	0x0024


	//----- nvinfo : EIATTR_PARAM_CBANK
	.align		4
        /*0094*/ 	.byte	0x04, 0x0a
        /*0096*/ 	.short	(.L_113 - .L_112)
	.align		4
.L_112:
        /*0098*/ 	.word	index@(.nv.constant0._Z10prescanIntILb0ELb1EEvPiPKiS0_iii)
        /*009c*/ 	.short	0x0380
        /*009e*/ 	.short	0x0024


	//----- nvinfo : EIATTR_SW_WAR
	.align		4
.L_113:
        /*00a0*/ 	.byte	0x04, 0x36
        /*00a2*/ 	.short	(.L_115 - .L_114)
.L_114:
        /*00a4*/ 	.word	0x00000008
.L_115:


//--------------------- .nv.info._Z10prescanIntILb1ELb0EEvPiPKiS0_iii --------------------------
	.section	.nv.info._Z10prescanIntILb1ELb0EEvPiPKiS0_iii,"",@"SHT_CUDA_INFO"
	.sectionflags	@""
	.align	4


	//----- nvinfo : EIATTR_CUDA_API_VERSION
	.align		4
        /*0000*/ 	.byte	0x04, 0x37
        /*0002*/ 	.short	(.L_117 - .L_116)
.L_116:
        /*0004*/ 	.word	0x00000082


	//----- nvinfo : EIATTR_KPARAM_INFO
	.align		4
.L_117:
        /*0008*/ 	.byte	0x04, 0x17
        /*000a*/ 	.short	(.L_119 - .L_118)
.L_118:
        /*000c*/ 	.word	0x00000000
        /*0010*/ 	.short	0x0005
        /*0012*/ 	.short	0x0020
        /*0014*/ 	.byte	0x00, 0xf0, 0x11, 0x00


	//----- nvinfo : EIATTR_KPARAM_INFO
	.align		4
.L_119:
        /*0018*/ 	.byte	0x04, 0x17
        /*001a*/ 	.short	(.L_121 - .L_120)
.L_120:
        /*001c*/ 	.word	0x00000000
        /*0020*/ 	.short	0x0004
        /*0022*/ 	.short	0x001c
        /*0024*/ 	.byte	0x00, 0xf0, 0x11, 0x00


	//----- nvinfo : EIATTR_KPARAM_INFO
	.align		4
.L_121:
        /*0028*/ 	.byte	0x04, 0x17
        /*002a*/ 	.short	(.L_123 - .L_122)
.L_122:
        /*002c*/ 	.word	0x00000000
        /*0030*/ 	.short	0x0003
        /*0032*/ 	.short	0x0018
        /*0034*/ 	.byte	0x00, 0xf0, 0x11, 0x00


	//----- nvinfo : EIATTR_KPARAM_INFO
	.align		4
.L_123:
        /*0038*/ 	.byte	0x04, 0x17
        /*003a*/ 	.short	(.L_125 - .L_124)
.L_124:
        /*003c*/ 	.word	0x00000000
        /*0040*/ 	.short	0x0002
        /*0042*/ 	.short	0x0010
        /*0044*/ 	.byte	0x00, 0xf5, 0x21, 0x00


	//----- nvinfo : EIATTR_KPARAM_INFO
	.align		4
.L_125:
        /*0048*/ 	.byte	0x04, 0x17
        /*004a*/ 	.short	(.L_127 - .L_126)
.L_126:
        /*004c*/ 	.word	0x00000000
        /*0050*/ 	.short	0x0001
        /*0052*/ 	.short	0x0008
        /*0054*/ 	.byte	0x00, 0xf5, 0x21, 0x00


	//----- nvinfo : EIATTR_KPARAM_INFO
	.align		4
.L_127:
        /*0058*/ 	.byte	0x04, 0x17
        /*005a*/ 	.short	(.L_129 - .L_128)
.L_128:
        /*005c*/ 	.word	0x00000000
        /*0060*/ 	.short	0x0000
        /*0062*/ 	.short	0x0000
        /*0064*/ 	.byte	0x00, 0xf5, 0x21, 0x00


	//----- nvinfo : EIATTR_SPARSE_MMA_MASK
	.align		4
.L_129:
        /*0068*/ 	.byte	0x03, 0x50
        /*006a*/ 	.short	0x0000


	//----- nvinfo : EIATTR_MAXREG_COUNT
	.align		4
        /*006c*/ 	.byte	0x03, 0x1b
        /*006e*/ 	.short	0x00ff


	//----- nvinfo : EIATTR_NUM_BARRIERS
	.align		4
        /*0070*/ 	.byte	0x02, 0x4c
        /*0072*/ 	.byte	0x01
	.zero		1


	//----- nvinfo : EIATTR_MERCURY_ISA_VERSION
	.align		4
        /*0074*/ 	.byte	0x03, 0x5f
        /*0076*/ 	.short	0x0101


	//----- nvinfo : EIATTR_VRC_CTA_INIT_COUNT
	.align		4
        /*0078*/ 	.byte	0x02, 0x4a
	.zero		1
	.zero		1


	//----- nvinfo : EIATTR_EXIT_INSTR_OFFSETS
	.align		4
        /*007c*/ 	.byte	0x04, 0x1c
        /*007e*/ 	.short	(.L_131 - .L_130)


	//   ....[0]....
.L_130:
        /*0080*/ 	.word	0x000006d0


	//----- nvinfo : EIATTR_CRS_STACK_SIZE
	.align		4
.L_131:
        /*0084*/ 	.byte	0x04, 0x1e
        /*0086*/ 	.short	(.L_133 - .L_132)
.L_132:
        /*0088*/ 	.word	0x00000000


	//----- nvinfo : EIATTR_CBANK_PARAM_SIZE
	.align		4
.L_133:
        /*008c*/ 	.byte	0x03, 0x19
        /*008e*/ 	.short	0x0024


	//----- nvinfo : EIATTR_PARAM_CBANK
	.align		4
        /*0090*/ 	.byte	0x04, 0x0a
        /*0092*/ 	.short	(.L_135 - .L_134)
	.align		4
.L_134:
        /*0094*/ 	.word	index@(.nv.constant0._Z10prescanIntILb1ELb0EEvPiPKiS0_iii)
        /*0098*/ 	.short	0x0380
        /*009a*/ 	.short	0x0024


	//----- nvinfo : EIATTR_SW_WAR
	.align		4
.L_135:
        /*009c*/ 	.byte	0x04, 0x36
        /*009e*/ 	.short	(.L_137 - .L_136)
.L_136:
        /*00a0*/ 	.word	0x00000008
.L_137:


//--------------------- .nv.info._Z10prescanIntILb1ELb1EEvPiPKiS0_iii --------------------------
	.section	.nv.info._Z10prescanIntILb1ELb1EEvPiPKiS0_iii,"",@"SHT_CUDA_INFO"
	.sectionflags	@""
	.align	4


	//----- nvinfo : EIATTR_CUDA_API_VERSION
	.align		4
        /*0000*/ 	.byte	0x04, 0x37
        /*0002*/ 	.short	(.L_139 - .L_138)
.L_138:
        /*0004*/ 	.word	0x00000082


	//----- nvinfo : EIATTR_KPARAM_INFO
	.align		4
.L_139:
        /*0008*/ 	.byte	0x04, 0x17
        /*000a*/ 	.short	(.L_141 - .L_140)
.L_140:
        /*000c*/ 	.word	0x00000000
        /*0010*/ 	.short	0x0005
        /*0012*/ 	.short	0x0020
        /*0014*/ 	.byte	0x00, 0xf0, 0x11, 0x00


	//----- nvinfo : EIATTR_KPARAM_INFO
	.align		4
.L_141:
        /*0018*/ 	.byte	0x04, 0x17
        /*001a*/ 	.short	(.L_143 - .L_142)
.L_142:
        /*001c*/ 	.word	0x00000000
        /*0020*/ 	.short	0x0004
        /*0022*/ 	.short	0x001c
        /*0024*/ 	.byte	0x00, 0xf0, 0x11, 0x00


	//----- nvinfo : EIATTR_KPARAM_INFO
	.align		4
.L_143:
        /*0028*/ 	.byte	0x04, 0x17
        /*002a*/ 	.short	(.L_145 - .L_144)
.L_144:
        /*002c*/ 	.word	0x00000000
        /*0030*/ 	.short	0x0003
        /*0032*/ 	.short	0x0018
        /*0034*/ 	.byte	0x00, 0xf0, 0x11, 0x00


	//----- nvinfo : EIATTR_KPARAM_INFO
	.align		4
.L_145:
        /*0038*/ 	.byte	0x04, 0x17
        /*003a*/ 	.short	(.L_147 - .L_146)
.L_146:
        /*003c*/ 	.word	0x00000000
        /*0040*/ 	.short	0x0002
        /*0042*/ 	.short	0x0010
        /*0044*/ 	.byte	0x00, 0xf5, 0x21, 0x00


	//----- nvinfo : EIATTR_KPARAM_INFO
	.align		4
.L_147:
        /*0048*/ 	.byte	0x04, 0x17
        /*004a*/ 	.short	(.L_149 - .L_148)
.L_148:
        /*004c*/ 	.word	0x00000000
        /*0050*/ 	.short	0x0001
        /*0052*/ 	.short	0x0008
        /*0054*/ 	.byte	0x00, 0xf5, 0x21, 0x00


	//----- nvinfo : EIATTR_KPARAM_INFO
	.align		4
.L_149:
        /*0058*/ 	.byte	0x04, 0x17
        /*005a*/ 	.short	(.L_151 - .L_150)
.L_150:
        /*005c*/ 	.word	0x00000000
        /*0060*/ 	.short	0x0000
        /*0062*/ 	.short	0x0000
        /*0064*/ 	.byte	0x00, 0xf5, 0x21, 0x00


	//----- nvinfo : EIATTR_SPARSE_MMA_MASK
	.align		4
.L_151:
        /*0068*/ 	.byte	0x03, 0x50
        /*006a*/ 	.short	0x0000


	//----- nvinfo : EIATTR_MAXREG_COUNT
	.align		4
        /*006c*/ 	.byte	0x03, 0x1b
        /*006e*/ 	.short	0x00ff


	//----- nvinfo : EIATTR_NUM_BARRIERS
	.align		4
        /*0070*/ 	.byte	0x02, 0x4c
        /*0072*/ 	.byte	0x01
	.zero		1


	//----- nvinfo : EIATTR_MERCURY_ISA_VERSION
	.align		4
        /*0074*/ 	.byte	0x03, 0x5f
        /*0076*/ 	.short	0x0101


	//----- nvinfo : EIATTR_VRC_CTA_INIT_COUNT
	.align		4
        /*0078*/ 	.byte	0x02, 0x4a
	.zero		1
	.zero		1


	//----- nvinfo : EIATTR_EXIT_INSTR_OFFSETS
	.align		4
        /*007c*/ 	.byte	0x04, 0x1c
        /*007e*/ 	.short	(.L_153 - .L_152)


	//   ....[0]....
.L_152:
        /*0080*/ 	.word	0x000006d0


	//   ....[1]....
        /*0084*/ 	.word	0x00000720


	//----- nvinfo : EIATTR_CRS_STACK_SIZE
	.align		4
.L_153:
        /*0088*/ 	.byte	0x04, 0x1e
        /*008a*/ 	.short	(.L_155 - .L_154)
.L_154:
        /*008c*/ 	.word	0x00000000


	//----- nvinfo : EIATTR_CBANK_PARAM_SIZE
	.align		4
.L_155:
        /*0090*/ 	.byte	0x03, 0x19
        /*0092*/ 	.short	0x0024


	//----- nvinfo : EIATTR_PARAM_CBANK
	.align		4
        /*0094*/ 	.byte	0x04, 0x0a
        /*0096*/ 	.short	(.L_157 - .L_156)
	.align		4
.L_156:
        /*0098*/ 	.word	index@(.nv.constant0._Z10prescanIntILb1ELb1EEvPiPKiS0_iii)
        /*009c*/ 	.short	0x0380
        /*009e*/ 	.short	0x0024


	//----- nvinfo : EIATTR_SW_WAR
	.align		4
.L_157:
        /*00a0*/ 	.byte	0x04, 0x36
        /*00a2*/ 	.short	(.L_159 - .L_158)
.L_158:
        /*00a4*/ 	.word	0x00000008
.L_159:


//--------------------- .nv.info._Z7prescanILb0ELb0EEvPfPKfS0_iii --------------------------
	.section	.nv.info._Z7prescanILb0ELb0EEvPfPKfS0_iii,"",@"SHT_CUDA_INFO"
	.sectionflags	@""
	.align	4


	//----- nvinfo : EIATTR_CUDA_API_VERSION
	.align		4
        /*0000*/ 	.byte	0x04, 0x37
        /*0002*/ 	.short	(.L_161 - .L_160)
.L_160:
        /*0004*/ 	.word	0x00000082


	//----- nvinfo : EIATTR_KPARAM_INFO
	.align		4
.L_161:
        /*0008*/ 	.byte	0x04, 0x17
        /*000a*/ 	.short	(.L_163 - .L_162)
.L_162:
        /*000c*/ 	.word	0x00000000
        /*0010*/ 	.short	0x0005
        /*0012*/ 	.short	0x0020
        /*0014*/ 	.byte	0x00, 0xf0, 0x11, 0x00


	//----- nvinfo : EIATTR_KPARAM_INFO
	.align		4
.L_163:
        /*0018*/ 	.byte	0x04, 0x17
        /*001a*/ 	.short	(.L_165 - .L_164)
.L_164:
        /*001c*/ 	.word	0x00000000
        /*0020*/ 	.short	0x0004
        /*0022*/ 	.short	0x001c
        /*0024*/ 	.byte	0x00, 0xf0, 0x11, 0x00


	//----- nvinfo : EIATTR_KPARAM_INFO
	.align		4
.L_165:
        /*0028*/ 	.byte	0x04, 0x17
        /*002a*/ 	.short	(.L_167 - .L_166)
.L_166:
        /*002c*/ 	.word	0x00000000
        /*0030*/ 	.short	0x0003
        /*0032*/ 	.short	0x0018
        /*0034*/ 	.byte	0x00, 0xf0, 0x11, 0x00


	//----- nvinfo : EIATTR_KPARAM_INFO
	.align		4
.L_167:
        /*0038*/ 	.byte	0x04, 0x17
        /*003a*/ 	.short	(.L_169 - .L_168)
.L_168:
        /*003c*/ 	.word	0x00000000
        /*0040*/ 	.short	0x0002
        /*0042*/ 	.short	0x0010
        /*0044*/ 	.byte	0x00, 0xf5, 0x21, 0x00


	//----- nvinfo : EIATTR_KPARAM_INFO
	.align		4
.L_169:
        /*0048*/ 	.byte	0x04, 0x17
        /*004a*/ 	.short	(.L_171 - .L_170)
.L_170:
        /*004c*/ 	.word	0x00000000
        /*0050*/ 	.short	0x0001
        /*0052*/ 	.short	0x0008
        /*0054*/ 	.byte	0x00, 0xf5, 0x21, 0x00


	//----- nvinfo : EIATTR_KPARAM_INFO
	.align		4
.L_171:
        /*0058*/ 	.byte	0x04, 0x17
        /*005a*/ 	.short	(.L_173 - .L_172)
.L_172:
        /*005c*/ 	.word	0x00000000
        /*0060*/ 	.short	0x0000
        /*0062*/ 	.short	0x0000
        /*0064*/ 	.byte	0x00, 0xf5, 0x21, 0x00


	//----- nvinfo : EIATTR_SPARSE_MMA_MASK
	.align		4
.L_173:
        /*0068*/ 	.byte	0x03, 0x50
        /*006a*/ 	.short	0x0000


	//----- nvinfo : EIATTR_MAXREG_COUNT
	.align		4
        /*006c*/ 	.byte	0x03, 0x1b
        /*006e*/ 	.short	0x00ff


	//----- nvinfo : EIATTR_NUM_BARRIERS
	.align		4
        /*0070*/ 	.byte	0x02, 0x4c
        /*0072*/ 	.byte	0x01
	.zero		1


	//----- nvinfo : EIATTR_MERCURY_ISA_VERSION
	.align		4
        /*0074*/ 	.byte	0x03, 0x5f
        /*0076*/ 	.short	0x0101


	//----- nvinfo : EIATTR_VRC_CTA_INIT_COUNT
	.align		4
        /*0078*/ 	.byte	0x02, 0x4a
	.zero		1
	.zero		1


	//----- nvinfo : EIATTR_EXIT_INSTR_OFFSETS
	.align		4
        /*007c*/ 	.byte	0x04, 0x1c
        /*007e*/ 	.short	(.L_175 - .L_174)


	//   ....[0]....
.L_174:
        /*0080*/ 	.word	0x00000620


	//----- nvinfo : EIATTR_CRS_STACK_SIZE
	.align		4
.L_175:
        /*0084*/ 	.byte	0x04, 0x1e
        /*0086*/ 	.short	(.L_177 - .L_176)
.L_176:
        /*0088*/ 	.word	0x00000000


	//----- nvinfo : EIATTR_CBANK_PARAM_SIZE
	.align		4
.L_177:
        /*008c*/ 	.byte	0x03, 0x19
        /*008e*/ 	.short	0x0024


	//----- nvinfo : EIATTR_PARAM_CBANK
	.align		4
        /*0090*/ 	.byte	0x04, 0x0a
        /*0092*/ 	.short	(.L_179 - .L_178)
	.align		4
.L_178:
        /*0094*/ 	.word	index@(.nv.constant0._Z7prescanILb0ELb0EEvPfPKfS0_iii)
        /*0098*/ 	.short	0x0380
        /*009a*/ 	.short	0x0024


	//----- nvinfo : EIATTR_SW_WAR
	.align		4
.L_179:
        /*009c*/ 	.byte	0x04, 0x36
        /*009e*/ 	.short	(.L_181 - .L_180)
.L_180:
        /*00a0*/ 	.word	0x00000008
.L_181:


//--------------------- .nv.info._Z7prescanILb0ELb1EEvPfPKfS0_iii --------------------------
	.section	.nv.info._Z7prescanILb0ELb1EEvPfPKfS0_iii,"",@"SHT_CUDA_INFO"
	.sectionflags	@""
	.align	4


	//----- nvinfo : EIATTR_CUDA_API_VERSION
	.align		4
        /*0000*/ 	.byte	0x04, 0x37
        /*0002*/ 	.short	(.L_183 - .L_182)
.L_182:
        /*0004*/ 	.word	0x00000082


	//----- nvinfo : EIATTR_KPARAM_INFO
	.align		4
.L_183:
        /*0008*/ 	.byte	0x04, 0x17
        /*000a*/ 	.short	(.L_185 - .L_184)
.L_184:
        /*000c*/ 	.word	0x00000000
        /*0010*/ 	.short	0x0005
        /*0012*/ 	.short	0x0020
        /*0014*/ 	.byte	0x00, 0xf0, 0x11, 0x00


	//----- nvinfo : EIATTR_KPARAM_INFO
	.align		4
.L_185:
        /*0018*/ 	.byte	0x04, 0x17
        /*001a*/ 	.short	(.L_187 - .L_186)
.L_186:
        /*001c*/ 	.word	0x00000000
        /*0020*/ 	.short	0x0004
        /*0022*/ 	.short	0x001c
        /*0024*/ 	.byte	0x00, 0xf0, 0x11, 0x00


	//----- nvinfo : EIATTR_KPARAM_INFO
	.align		4
.L_187:
        /*0028*/ 	.byte	0x04, 0x17
        /*002a*/ 	.short	(.L_189 - .L_188)
.L_188:
        /*002c*/ 	.word	0x00000000
        /*0030*/ 	.short	0x0003
        /*0032*/ 	.short	0x0018
        /*0034*/ 	.byte	0x00, 0xf0, 0x11, 0x00


	//----- nvinfo : EIATTR_KPARAM_INFO
	.align		4
.L_189:
        /*0038*/ 	.byte	0x04, 0x17
        /*003a*/ 	.short	(.L_191 - .L_190)
.L_190:
        /*003c*/ 	.word	0x00000000
        /*0040*/ 	.short	0x0002
        /*0042*/ 	.short	0x0010
        /*0044*/ 	.byte	0x00, 0xf5, 0x21, 0x00


	//----- nvinfo : EIATTR_KPARAM_INFO
	.align		4
.L_191:
        /*0048*/ 	.byte	0x04, 0x17
        /*004a*/ 	.short	(.L_193 - .L_192)
.L_192:
        /*004c*/ 	.word	0x00000000
        /*0050*/ 	.short	0x0001
        /*0052*/ 	.short	0x0008
        /*0054*/ 	.byte	0x00, 0xf5, 0x21, 0x00


	//----- nvinfo : EIATTR_KPARAM_INFO
	.align		4
.L_193:
        /*0058*/ 	.byte	0x04, 0x17
        /*005a*/ 	.short	(.L_195 - .L_194)
.L_194:
        /*005c*/ 	.word	0x00000000
        /*0060*/ 	.short	0x0000
        /*0062*/ 	.short	0x0000
        /*0064*/ 	.byte	0x00, 0xf5, 0x21, 0x00


	//----- nvinfo : EIATTR_SPARSE_MMA_MASK
	.align		4
.L_195:
        /*0068*/ 	.byte	0x03, 0x50
        /*006a*/ 	.short	0x0000


	//----- nvinfo : EIATTR_MAXREG_COUNT
	.align		4
        /*006c*/ 	.byte	0x03, 0x1b
        /*006e*/ 	.short	0x00ff


	//----- nvinfo : EIATTR_NUM_BARRIERS
	.align		4
        /*0070*/ 	.byte	0x02, 0x4c
        /*0072*/ 	.byte	0x01
	.zero		1


	//----- nvinfo : EIATTR_MERCURY_ISA_VERSION
	.align		4
        /*0074*/ 	.byte	0x03, 0x5f
        /*0076*/ 	.short	0x0101


	//----- nvinfo : EIATTR_VRC_CTA_INIT_COUNT
	.align		4
        /*0078*/ 	.byte	0x02, 0x4a
	.zero		1
	.zero		1


	//----- nvinfo : EIATTR_EXIT_INSTR_OFFSETS
	.align		4
        /*007c*/ 	.byte	0x04, 0x1c
        /*007e*/ 	.short	(.L_197 - .L_196)


	//   ....[0]....
.L_196:
        /*0080*/ 	.word	0x00000630


	//   ....[1]....
        /*0084*/ 	.word	0x00000680


	//----- nvinfo : EIATTR_CRS_STACK_SIZE
	.align		4
.L_197:
        /*0088*/ 	.byte	0x04, 0x1e
        /*008a*/ 	.short	(.L_199 - .L_198)
.L_198:
        /*008c*/ 	.word	0x00000000


	//----- nvinfo : EIATTR_CBANK_PARAM_SIZE
	.align		4
.L_199:
        /*0090*/ 	.byte	0x03, 0x19
        /*0092*/ 	.short	0x0024


	//----- nvinfo : EIATTR_PARAM_CBANK
	.align		4
        /*0094*/ 	.byte	0x04, 0x0a
        /*0096*/ 	.short	(.L_201 - .L_200)
	.align		4
.L_200:
        /*0098*/ 	.word	index@(.nv.constant0._Z7prescanILb0ELb1EEvPfPKfS0_iii)
        /*009c*/ 	.short	0x0380
        /*009e*/ 	.short	0x0024


	//----- nvinfo : EIATTR_SW_WAR
	.align		4
.L_201:
        /*00a0*/ 	.byte	0x04, 0x36
        /*00a2*/ 	.short	(.L_203 - .L_202)
.L_202:
        /*00a4*/ 	.word	0x00000008
.L_203:


//--------------------- .nv.info._Z7prescanILb1ELb0EEvPfPKfS0_iii --------------------------
	.section	.nv.info._Z7prescanILb1ELb0EEvPfPKfS0_iii,"",@"SHT_CUDA_INFO"
	.sectionflags	@""
	.align	4


	//----- nvinfo : EIATTR_CUDA_API_VERSION
	.align		4
        /*0000*/ 	.byte	0x04, 0x37
        /*0002*/ 	.short	(.L_205 - .L_204)
.L_204:
        /*0004*/ 	.word	0x00000082


	//----- nvinfo : EIATTR_KPARAM_INFO
	.align		4
.L_205:
        /*0008*/ 	.byte	0x04, 0x17
        /*000a*/ 	.short	(.L_207 - .L_206)
.L_206:
        /*000c*/ 	.word	0x00000000
        /*0010*/ 	.short	0x0005
        /*0012*/ 	.short	0x0020
        /*0014*/ 	.byte	0x00, 0xf0, 0x11, 0x00


	//----- nvinfo : EIATTR_KPARAM_INFO
	.align		4
.L_207:
        /*0018*/ 	.byte	0x04, 0x17
        /*001a*/ 	.short	(.L_209 - .L_208)
.L_208:
        /*001c*/ 	.word	0x00000000
        /*0020*/ 	.short	0x0004
        /*0022*/ 	.short	0x001c
        /*0024*/ 	.byte	0x00, 0xf0, 0x11, 0x00


	//----- nvinfo : EIATTR_KPARAM_INFO
	.align		4
.L_209:
        /*0028*/ 	.byte	0x04, 0x17
        /*002a*/ 	.short	(.L_211 - .L_210)
.L_210:
        /*002c*/ 	.word	0x00000000
        /*0030*/ 	.short	0x0003
        /*0032*/ 	.short	0x0018
        /*0034*/ 	.byte	0x00, 0xf0, 0x11, 0x00


	//----- nvinfo : EIATTR_KPARAM_INFO
	.align		4
.L_211:
        /*0038*/ 	.byte	0x04, 0x17
        /*003a*/ 	.short	(.L_213 - .L_212)
.L_212:
        /*003c*/ 	.word	0x00000000
        /*0040*/ 	.short	0x0002
        /*0042*/ 	.short	0x0010
        /*0044*/ 	.byte	0x00, 0xf5, 0x21, 0x00


	//----- nvinfo : EIATTR_KPARAM_INFO
	.align		4
.L_213:
        /*0048*/ 	.byte	0x04, 0x17
        /*004a*/ 	.short	(.L_215 - .L_214)
.L_214:
        /*004c*/ 	.word	0x00000000
        /*0050*/ 	.short	0x0001
        /*0052*/ 	.short	0x0008
        /*0054*/ 	.byte	0x00, 0xf5, 0x21, 0x00


	//----- nvinfo : EIATTR_KPARAM_INFO
	.align		4
.L_215:
        /*0058*/ 	.byte	0x04, 0x17
        /*005a*/ 	.short	(.L_217 - .L_216)
.L_216:
        /*005c*/ 	.word	0x00000000
        /*0060*/ 	.short	0x0000
        /*0062*/ 	.short	0x0000
        /*0064*/ 	.byte	0x00, 0xf5, 0x21, 0x00


	//----- nvinfo : EIATTR_SPARSE_MMA_MASK
	.align		4
.L_217:
        /*0068*/ 	.byte	0x03, 0x50
        /*006a*/ 	.short	0x0000


	//----- nvinfo : EIATTR_MAXREG_COUNT
	.align		4
        /*006c*/ 	.byte	0x03, 0x1b
        /*006e*/ 	.short	0x00ff


	//----- nvinfo : EIATTR_NUM_BARRIERS
	.align		4
        /*0070*/ 	.byte	0x02, 0x4c
        /*0072*/ 	.byte	0x01
	.zero		1


	//----- nvinfo : EIATTR_MERCURY_ISA_VERSION
	.align		4
        /*0074*/ 	.byte	0x03, 0x5f
        /*0076*/ 	.short	0x0101


	//----- nvinfo : EIATTR_VRC_CTA_INIT_COUNT
	.align		4
        /*0078*/ 	.byte	0x02, 0x4a
	.zero		1
	.zero		1


	//----- nvinfo : EIATTR_EXIT_INSTR_OFFSETS
	.align		4
        /*007c*/ 	.byte	0x04, 0x1c
        /*007e*/ 	.short	(.L_219 - .L_218)


	//   ....[0]....
.L_218:
        /*0080*/ 	.word	0x000006d0


	//----- nvinfo : EIATTR_CRS_STACK_SIZE
	.align		4
.L_219:
        /*0084*/ 	.byte	0x04, 0x1e
        /*0086*/ 	.short	(.L_221 - .L_220)
.L_220:
        /*0088*/ 	.word	0x00000000


	//----- nvinfo : EIATTR_CBANK_PARAM_SIZE
	.align		4
.L_221:
        /*008c*/ 	.byte	0x03, 0x19
        /*008e*/ 	.short	0x0024


	//----- nvinfo : EIATTR_PARAM_CBANK
	.align		4
        /*0090*/ 	.byte	0x04, 0x0a
        /*0092*/ 	.short	(.L_223 - .L_222)
	.align		4
.L_222:
        /*0094*/ 	.word	index@(.nv.constant0._Z7prescanILb1ELb0EEvPfPKfS0_iii)
        /*0098*/ 	.short	0x0380
        /*009a*/ 	.short	0x0024


	//----- nvinfo : EIATTR_SW_WAR
	.align		4
.L_223:
        /*009c*/ 	.byte	0x04, 0x36
        /*009e*/ 	.short	(.L_225 - .L_224)
.L_224:
        /*00a0*/ 	.word	0x00000008
.L_225:


//--------------------- .nv.info._Z7prescanILb1ELb1EEvPfPKfS0_iii --------------------------
	.section	.nv.info._Z7prescanILb1ELb1EEvPfPKfS0_iii,"",@"SHT_CUDA_INFO"
	.sectionflags	@""
	.align	4


	//----- nvinfo : EIATTR_CUDA_API_VERSION
	.align		4
        /*0000*/ 	.byte	0x04, 0x37
        /*0002*/ 	.short	(.L_227 - .L_226)
.L_226:
        /*0004*/ 	.word	0x00000082


	//----- nvinfo : EIATTR_KPARAM_INFO
	.align		4
.L_227:
        /*0008*/ 	.byte	0x04, 0x17
        /*000a*/ 	.short	(.L_229 - .L_228)
.L_228:
        /*000c*/ 	.word	0x00000000
        /*0010*/ 	.short	0x0005
        /*0012*/ 	.short	0x0020
        /*0014*/ 	.byte	0x00, 0xf0, 0x11, 0x00


	//----- nvinfo : EIATTR_KPARAM_INFO
	.align		4
.L_229:
        /*0018*/ 	.byte	0x04, 0x17
        /*001a*/ 	.short	(.L_231 - .L_230)
.L_230:
        /*001c*/ 	.word	0x00000000
        /*0020*/ 	.short	0x0004
        /*0022*/ 	.short	0x001c
        /*0024*/ 	.byte	0x00, 0xf0, 0x11, 0x00


	//----- nvinfo : EIATTR_KPARAM_INFO
	.align		4
.L_231:
        /*0028*/ 	.byte	0x04, 0x17
        /*002a*/ 	.short	(.L_233 - .L_232)
.L_232:
        /*002c*/ 	.word	0x00000000
        /*0030*/ 	.short	0x0003
        /*0032*/ 	.short	0x0018
        /*0034*/ 	.byte	0x00, 0xf0, 0x11, 0x00


	//----- nvinfo : EIATTR_KPARAM_INFO
	.align		4
.L_233:
        /*0038*/ 	.byte	0x04, 0x17
        /*003a*/ 	.short	(.L_235 - .L_234)
.L_234:
        /*003c*/ 	.word	0x00000000
        /*0040*/ 	.short	0x0002
        /*0042*/ 	.short	0x0010
        /*0044*/ 	.byte	0x00, 0xf5, 0x21, 0x00


	//----- nvinfo : EIATTR_KPARAM_INFO
	.align		4
.L_235:
        /*0048*/ 	.byte	0x04, 0x17
        /*004a*/ 	.short	(.L_237 - .L_236)
.L_236:
        /*004c*/ 	.word	0x00000000
        /*0050*/ 	.short	0x0001
        /*0052*/ 	.short	0x0008
        /*0054*/ 	.byte	0x00, 0xf5, 0x21, 0x00


	//----- nvinfo : EIATTR_KPARAM_INFO
	.align		4
.L_237:
        /*0058*/ 	.byte	0x04, 0x17
        /*005a*/ 	.short	(.L_239 - .L_238)
.L_238:
        /*005c*/ 	.word	0x00000000
        /*0060*/ 	.short	0x0000
        /*0062*/ 	.short	0x0000
        /*0064*/ 	.byte	0x00, 0xf5, 0x21, 0x00


	//----- nvinfo : EIATTR_SPARSE_MMA_MASK
	.align		4
.L_239:
        /*0068*/ 	.byte	0x03, 0x50
        /*006a*/ 	.short	0x0000


	//----- nvinfo : EIATTR_MAXREG_COUNT
	.align		4
        /*006c*/ 	.byte	0x03, 0x1b
        /*006e*/ 	.short	0x00ff


	//----- nvinfo : EIATTR_NUM_BARRIERS
	.align		4
        /*0070*/ 	.byte	0x02, 0x4c
        /*0072*/ 	.byte	0x01
	.zero		1


	//----- nvinfo : EIATTR_MERCURY_ISA_VERSION
	.align		4
        /*0074*/ 	.byte	0x03, 0x5f
        /*0076*/ 	.short	0x0101


	//----- nvinfo : EIATTR_VRC_CTA_INIT_COUNT
	.align		4
        /*0078*/ 	.byte	0x02, 0x4a
	.zero		1
	.zero		1


	//----- nvinfo : EIATTR_EXIT_INSTR_OFFSETS
	.align		4
        /*007c*/ 	.byte	0x04, 0x1c
        /*007e*/ 	.short	(.L_241 - .L_240)


	//   ....[0]....
.L_240:
        /*0080*/ 	.word	0x000006d0


	//   ....[1]....
        /*0084*/ 	.word	0x00000720


	//----- nvinfo : EIATTR_CRS_STACK_SIZE
	.align		4
.L_241:
        /*0088*/ 	.byte	0x04, 0x1e
        /*008a*/ 	.short	(.L_243 - .L_242)
.L_242:
        /*008c*/ 	.word	0x00000000


	//----- nvinfo : EIATTR_CBANK_PARAM_SIZE
	.align		4
.L_243:
        /*0090*/ 	.byte	0x03, 0x19
        /*0092*/ 	.short	0x0024


	//----- nvinfo : EIATTR_PARAM_CBANK
	.align		4
        /*0094*/ 	.byte	0x04, 0x0a
        /*0096*/ 	.short	(.L_245 - .L_244)
	.align		4
.L_244:
        /*0098*/ 	.word	index@(.nv.constant0._Z7prescanILb1ELb1EEvPfPKfS0_iii)
        /*009c*/ 	.short	0x0380
        /*009e*/ 	.short	0x0024


	//----- nvinfo : EIATTR_SW_WAR
	.align		4
.L_245:
        /*00a0*/ 	.byte	0x04, 0x36
        /*00a2*/ 	.short	(.L_247 - .L_246)
.L_246:
        /*00a4*/ 	.word	0x00000008
.L_247:


//--------------------- .nv.info._Z9prefixSumPjS_S_ii --------------------------
	.section	.nv.info._Z9prefixSumPjS_S_ii,"",@"SHT_CUDA_INFO"
	.sectionflags	@""
	.align	4


	//----- nvinfo : EIATTR_CUDA_API_VERSION
	.align		4
        /*0000*/ 	.byte	0x04, 0x37
        /*0002*/ 	.short	(.L_249 - .L_248)
.L_248:
        /*0004*/ 	.word	0x00000082


	//----- nvinfo : EIATTR_KPARAM_INFO
	.align		4
.L_249:
        /*0008*/ 	.byte	0x04, 0x17
        /*000a*/ 	.short	(.L_251 - .L_250)
.L_250:
        /*000c*/ 	.word	0x00000000
        /*0010*/ 	.short	0x0004
        /*0012*/ 	.short	0x001c
        /*0014*/ 	.byte	0x00, 0xf0, 0x11, 0x00


	//----- nvinfo : EIATTR_KPARAM_INFO
	.align		4
.L_251:
        /*0018*/ 	.byte	0x04, 0x17
        /*001a*/ 	.short	(.L_253 - .L_252)
.L_252:
        /*001c*/ 	.word	0x00000000
        /*0020*/ 	.short	0x0003
        /*0022*/ 	.short	0x0018
        /*0024*/ 	.byte	0x00, 0xf0, 0x11, 0x00


	//----- nvinfo : EIATTR_KPARAM_INFO
	.align		4
.L_253:
        /*0028*/ 	.byte	0x04, 0x17
        /*002a*/ 	.short	(.L_255 - .L_254)
.L_254:
        /*002c*/ 	.word	0x00000000
        /*0030*/ 	.short	0x0002
        /*0032*/ 	.short	0x0010
        /*0034*/ 	.byte	0x00, 0xf5, 0x21, 0x00


	//----- nvinfo : EIATTR_KPARAM_INFO
	.align		4
.L_255:
        /*0038*/ 	.byte	0x04, 0x17
        /*003a*/ 	.short	(.L_257 - .L_256)
.L_256:
        /*003c*/ 	.word	0x00000000
        /*0040*/ 	.short	0x0001
        /*0042*/ 	.short	0x0008
        /*0044*/ 	.byte	0x00, 0xf5, 0x21, 0x00


	//----- nvinfo : EIATTR_KPARAM_INFO
	.align		4
.L_257:
        /*0048*/ 	.byte	0x04, 0x17
        /*004a*/ 	.short	(.L_259 - .L_258)
.L_258:
        /*004c*/ 	.word	0x00000000
        /*0050*/ 	.short	0x0000
        /*0052*/ 	.short	0x0000
        /*0054*/ 	.byte	0x00, 0xf5, 0x21, 0x00


	//----- nvinfo : EIATTR_SPARSE_MMA_MASK
	.align		4
.L_259:
        /*0058*/ 	.byte	0x03, 0x50
        /*005a*/ 	.short	0x0000


	//----- nvinfo : EIATTR_MAXREG_COUNT
	.align		4
        /*005c*/ 	.byte	0x03, 0x1b
        /*005e*/ 	.short	0x00ff


	//----- nvinfo : EIATTR_NUM_BARRIERS
	.align		4
        /*0060*/ 	.byte	0x02, 0x4c
        /*0062*/ 	.byte	0x01
	.zero		1


	//----- nvinfo : EIATTR_MERCURY_ISA_VERSION
	.align		4
        /*0064*/ 	.byte	0x03, 0x5f
        /*0066*/ 	.short	0x0101


	//----- nvinfo : EIATTR_VRC_CTA_INIT_COUNT
	.align		4
        /*0068*/ 	.byte	0x02, 0x4a
	.zero		1
	.zero		1


	//----- nvinfo : EIATTR_EXIT_INSTR_OFFSETS
	.align		4
        /*006c*/ 	.byte	0x04, 0x1c
        /*006e*/ 	.short	(.L_261 - .L_260)


	//   ....[0]....
.L_260:
        /*0070*/ 	.word	0x00000b10


	//   ....[1]....
        /*0074*/ 	.word	0x00000b80


	//   ....[2]....
        /*0078*/ 	.word	0x00000bd0


	//----- nvinfo : EIATTR_CRS_STACK_SIZE
	.align		4
.L_261:
        /*007c*/ 	.byte	0x04, 0x1e
        /*007e*/ 	.short	(.L_263 - .L_262)
.L_262:
        /*0080*/ 	.word	0x00000000


	//----- nvinfo : EIATTR_CBANK_PARAM_SIZE
	.align		4
.L_263:
        /*0084*/ 	.byte	0x03, 0x19
        /*0086*/ 	.short	0x0020


	//----- nvinfo : EIATTR_PARAM_CBANK
	.align		4
        /*0088*/ 	.byte	0x04, 0x0a
        /*008a*/ 	.short	(.L_265 - .L_264)
	.align		4
.L_264:
        /*008c*/ 	.word	index@(.nv.constant0._Z9prefixSumPjS_S_ii)
        /*0090*/ 	.short	0x0380
        /*0092*/ 	.short	0x0020


	//----- nvinfo : EIATTR_SW_WAR
	.align		4
.L_265:
        /*0094*/ 	.byte	0x04, 0x36
        /*0096*/ 	.short	(.L_267 - .L_266)
.L_266:
        /*0098*/ 	.word	0x00000008
.L_267:


//--------------------- .nv.info._Z11prefixFixupPjS_i --------------------------
	.section	.nv.info._Z11prefixFixupPjS_i,"",@"SHT_CUDA_INFO"
	.sectionflags	@""
	.align	4


	//----- nvinfo : EIATTR_CUDA_API_VERSION
	.align		4
        /*0000*/ 	.byte	0x04, 0x37
        /*0002*/ 	.short	(.L_269 - .L_268)
.L_268:
        /*0004*/ 	.word	0x00000082


	//----- nvinfo : EIATTR_KPARAM_INFO
	.align		4
.L_269:
        /*0008*/ 	.byte	0x04, 0x17
        /*000a*/ 	.short	(.L_271 - .L_270)
.L_270:
        /*000c*/ 	.word	0x00000000
        /*0010*/ 	.short	0x0002
        /*0012*/ 	.short	0x0010
        /*0014*/ 	.byte	0x00, 0xf0, 0x11, 0x00


	//----- nvinfo : EIATTR_KPARAM_INFO
	.align		4
.L_271:
        /*0018*/ 	.byte	0x04, 0x17
        /*001a*/ 	.short	(.L_273 - .L_272)
.L_272:
        /*001c*/ 	.word	0x00000000
        /*0020*/ 	.short	0x0001
        /*0022*/ 	.short	0x0008
        /*0024*/ 	.byte	0x00, 0xf5, 0x21, 0x00


	//----- nvinfo : EIATTR_KPARAM_INFO
	.align		4
.L_273:
        /*0028*/ 	.byte	0x04, 0x17
        /*002a*/ 	.short	(.L_275 - .L_274)
.L_274:
        /*002c*/ 	.word	0x00000000
        /*0030*/ 	.short	0x0000
        /*0032*/ 	.short	0x0000
        /*0034*/ 	.byte	0x00, 0xf5, 0x21, 0x00


	//----- nvinfo : EIATTR_SPARSE_MMA_MASK
	.align		4
.L_275:
        /*0038*/ 	.byte	0x03, 0x50
        /*003a*/ 	.short	0x0000


	//----- nvinfo : EIATTR_MAXREG_COUNT
	.align		4
        /*003c*/ 	.byte	0x03, 0x1b
        /*003e*/ 	.short	0x00ff


	//----- nvinfo : EIATTR_MERCURY_ISA_VERSION
	.align		4
        /*0040*/ 	.byte	0x03, 0x5f
        /*0042*/ 	.short	0x0101


	//----- nvinfo : EIATTR_VRC_CTA_INIT_COUNT
	.align		4
        /*0044*/ 	.byte	0x02, 0x4a
	.zero		1
	.zero		1


	//----- nvinfo : EIATTR_EXIT_INSTR_OFFSETS
	.align		4
        /*0048*/ 	.byte	0x04, 0x1c
        /*004a*/ 	.short	(.L_277 - .L_276)


	//   ....[0]....
.L_276:
        /*004c*/ 	.word	0x00000150


	//   ....[1]....
        /*0050*/ 	.word	0x000001c0


	//----- nvinfo : EIATTR_CRS_STACK_SIZE
	.align		4
.L_277:
        /*0054*/ 	.byte	0x04, 0x1e
        /*0056*/ 	.short	(.L_279 - .L_278)
.L_278:
        /*0058*/ 	.word	0x00000000


	//----- nvinfo : EIATTR_CBANK_PARAM_SIZE
	.align		4
.L_279:
        /*005c*/ 	.byte	0x03, 0x19
        /*005e*/ 	.short	0x0014


	//----- nvinfo : EIATTR_PARAM_CBANK
	.align		4
        /*0060*/ 	.byte	0x04, 0x0a
        /*0062*/ 	.short	(.L_281 - .L_280)
	.align		4
.L_280:
        /*0064*/ 	.word	index@(.nv.constant0._Z11prefixFixupPjS_i)
        /*0068*/ 	.short	0x0380
        /*006a*/ 	.short	0x0014


	//----- nvinfo : EIATTR_SW_WAR
	.align		4
.L_281:
        /*006c*/ 	.byte	0x04, 0x36
        /*006e*/ 	.short	(.L_283 - .L_282)
.L_282:
        /*0070*/ 	.word	0x00000008
.L_283:


//--------------------- .nv.info._Z13uniformAddIntPiS_iii --------------------------
	.section	.nv.info._Z13uniformAddIntPiS_iii,"",@"SHT_CUDA_INFO"
	.sectionflags	@""
	.align	4


	//----- nvinfo : EIATTR_CUDA_API_VERSION
	.align		4
        /*0000*/ 	.byte	0x04, 0x37
        /*0002*/ 	.short	(.L_285 - .L_284)
.L_284:
        /*0004*/ 	.word	0x00000082


	//----- nvinfo : EIATTR_KPARAM_INFO
	.align		4
.L_285:
        /*0008*/ 	.byte	0x04, 0x17
        /*000a*/ 	.short	(.L_287 - .L_286)
.L_286:
        /*000c*/ 	.word	0x00000000
        /*0010*/ 	.short	0x0004
        /*0012*/ 	.short	0x0018
        /*0014*/ 	.byte	0x00, 0xf0, 0x11, 0x00


	//----- nvinfo : EIATTR_KPARAM_INFO
	.align		4
.L_287:
        /*0018*/ 	.byte	0x04, 0x17
        /*001a*/ 	.short	(.L_289 - .L_288)
.L_288:
        /*001c*/ 	.word	0x00000000
        /*0020*/ 	.short	0x0003
        /*0022*/ 	.short	0x0014
        /*0024*/ 	.byte	0x00, 0xf0, 0x11, 0x00


	//----- nvinfo : EIATTR_KPARAM_INFO
	.align		4
.L_289:
        /*0028*/ 	.byte	0x04, 0x17
        /*002a*/ 	.short	(.L_291 - .L_290)
.L_290:
        /*002c*/ 	.word	0x00000000
        /*0030*/ 	.short	0x0002
        /*0032*/ 	.short	0x0010
        /*0034*/ 	.byte	0x00, 0xf0, 0x11, 0x00


	//----- nvinfo : EIATTR_KPARAM_INFO
	.align		4
.L_291:
        /*0038*/ 	.byte	0x04, 0x17
        /*003a*/ 	.short	(.L_293 - .L_292)
.L_292:
        /*003c*/ 	.word	0x00000000
        /*0040*/ 	.short	0x0001
        /*0042*/ 	.short	0x0008
        /*0044*/ 	.byte	0x00, 0xf5, 0x21, 0x00


	//----- nvinfo : EIATTR_KPARAM_INFO
	.align		4
.L_293:
        /*0048*/ 	.byte	0x04, 0x17
        /*004a*/ 	.short	(.L_295 - .L_294)
.L_294:
        /*004c*/ 	.word	0x00000000
        /*0050*/ 	.short	0x0000
        /*0052*/ 	.short	0x0000
        /*0054*/ 	.byte	0x00, 0xf5, 0x21, 0x00


	//----- nvinfo : EIATTR_SPARSE_MMA_MASK
	.align		4
.L_295:
        /*0058*/ 	.byte	0x03, 0x50
        /*005a*/ 	.short	0x0000


	//----- nvinfo : EIATTR_MAXREG_COUNT
	.align		4
        /*005c*/ 	.byte	0x03, 0x1b
        /*005e*/ 	.short	0x00ff


	//----- nvinfo : EIATTR_NUM_BARRIERS
	.align		4
        /*0060*/ 	.byte	0x02, 0x4c
        /*0062*/ 	.byte	0x01
	.zero		1


	//----- nvinfo : EIATTR_MERCURY_ISA_VERSION
	.align		4
        /*0064*/ 	.byte	0x03, 0x5f
        /*0066*/ 	.short	0x0101


	//----- nvinfo : EIATTR_VRC_CTA_INIT_COUNT
	.align		4
        /*0068*/ 	.byte	0x02, 0x4a
	.zero		1
	.zero		1


	//----- nvinfo : EIATTR_EXIT_INSTR_OFFSETS
	.align		4
        /*006c*/ 	.byte	0x04, 0x1c
        /*006e*/ 	.short	(.L_297 - .L_296)


	//   ....[0]....
.L_296:
        /*0070*/ 	.word	0x00000250


	//----- nvinfo : EIATTR_CBANK_PARAM_SIZE
	.align		4
.L_297:
        /*0074*/ 	.byte	0x03, 0x19
        /*0076*/ 	.short	0x001c


	//----- nvinfo : EIATTR_PARAM_CBANK
	.align		4
        /*0078*/ 	.byte	0x04, 0x0a
        /*007a*/ 	.short	(.L_299 - .L_298)
	.align		4
.L_298:
        /*007c*/ 	.word	index@(.nv.constant0._Z13uniformAddIntPiS_iii)
        /*0080*/ 	.short	0x0380
        /*0082*/ 	.short	0x001c


	//----- nvinfo : EIATTR_SW_WAR
	.align		4
.L_299:
        /*0084*/ 	.byte	0x04, 0x36
        /*0086*/ 	.short	(.L_301 - .L_300)
.L_300:
        /*0088*/ 	.word	0x00000008
.L_301:


//--------------------- .nv.info._Z10uniformAddPfS_iii --------------------------
	.section	.nv.info._Z10uniformAddPfS_iii,"",@"SHT_CUDA_INFO"
	.sectionflags	@""
	.align	4


	//----- nvinfo : EIATTR_CUDA_API_VERSION
	.align		4
        /*0000*/ 	.byte	0x04, 0x37
        /*0002*/ 	.short	(.L_303 - .L_302)
.L_302:
        /*0004*/ 	.word	0x00000082


	//----- nvinfo : EIATTR_KPARAM_INFO
	.align		4
.L_303:
        /*0008*/ 	.byte	0x04, 0x17
        /*000a*/ 	.short	(.L_305 - .L_304)
.L_304:
        /*000c*/ 	.word	0x00000000
        /*0010*/ 	.short	0x0004
        /*0012*/ 	.short	0x0018
        /*0014*/ 	.byte	0x00, 0xf0, 0x11, 0x00


	//----- nvinfo : EIATTR_KPARAM_INFO
	.align		4
.L_305:
        /*0018*/ 	.byte	0x04, 0x17
        /*001a*/ 	.short	(.L_307 - .L_306)
.L_306:
        /*001c*/ 	.word	0x00000000
        /*0020*/ 	.short	0x0003
        /*0022*/ 	.short	0x0014
        /*0024*/ 	.byte	0x00, 0xf0, 0x11, 0x00


	//----- nvinfo : EIATTR_KPARAM_INFO
	.align		4
.L_307:
        /*0028*/ 	.byte	0x04, 0x17
        /*002a*/ 	.short	(.L_309 - .L_308)
.L_308:
        /*002c*/ 	.word	0x00000000
        /*0030*/ 	.short	0x0002
        /*0032*/ 	.short	0x0010
        /*0034*/ 	.byte	0x00, 0xf0, 0x11, 0x00


	//----- nvinfo : EIATTR_KPARAM_INFO
	.align		4
.L_309:
        /*0038*/ 	.byte	0x04, 0x17
        /*003a*/ 	.short	(.L_311 - .L_310)
.L_310:
        /*003c*/ 	.word	0x00000000
        /*0040*/ 	.short	0x0001
        /*0042*/ 	.short	0x0008
        /*0044*/ 	.byte	0x00, 0xf5, 0x21, 0x00


	//----- nvinfo : EIATTR_KPARAM_INFO
	.align		4
.L_311:
        /*0048*/ 	.byte	0x04, 0x17
        /*004a*/ 	.short	(.L_313 - .L_312)
.L_312:
        /*004c*/ 	.word	0x00000000
        /*0050*/ 	.short	0x0000
        /*0052*/ 	.short	0x0000
        /*0054*/ 	.byte	0x00, 0xf5, 0x21, 0x00


	//----- nvinfo : EIATTR_SPARSE_MMA_MASK
	.align		4
.L_313:
        /*0058*/ 	.byte	0x03, 0x50
        /*005a*/ 	.short	0x0000


	//----- nvinfo : EIATTR_MAXREG_COUNT
	.align		4
        /*005c*/ 	.byte	0x03, 0x1b
        /*005e*/ 	.short	0x00ff


	//----- nvinfo : EIATTR_NUM_BARRIERS
	.align		4
        /*0060*/ 	.byte	0x02, 0x4c
        /*0062*/ 	.byte	0x01
	.zero		1


	//----- nvinfo : EIATTR_MERCURY_ISA_VERSION
	.align		4
        /*0064*/ 	.byte	0x03, 0x5f
        /*0066*/ 	.short	0x0101


	//----- nvinfo : EIATTR_VRC_CTA_INIT_COUNT
	.align		4
        /*0068*/ 	.byte	0x02, 0x4a
	.zero		1
	.zero		1


	//----- nvinfo : EIATTR_EXIT_INSTR_OFFSETS
	.align		4
        /*006c*/ 	.byte	0x04, 0x1c
        /*006e*/ 	.short	(.L_315 - .L_314)


	//   ....[0]....
.L_314:
        /*0070*/ 	.word	0x00000250


	//----- nvinfo : EIATTR_CBANK_PARAM_SIZE
	.align		4
.L_315:
        /*0074*/ 	.byte	0x03, 0x19
        /*0076*/ 	.short	0x001c


	//----- nvinfo : EIATTR_PARAM_CBANK
	.align		4
        /*0078*/ 	.byte	0x04, 0x0a
        /*007a*/ 	.short	(.L_317 - .L_316)
	.align		4
.L_316:
        /*007c*/ 	.word	index@(.nv.constant0._Z10uniformAddPfS_iii)
        /*0080*/ 	.short	0x0380
        /*0082*/ 	.short	0x001c


	//----- nvinfo : EIATTR_SW_WAR
	.align		4
.L_317:
        /*0084*/ 	.byte	0x04, 0x36
        /*0086*/ 	.short	(.L_319 - .L_318)
.L_318:
        /*0088*/ 	.word	0x00000008
.L_319:


//--------------------- .nv.callgraph             --------------------------
	.section	.nv.callgraph,"",@"SHT_CUDA_CALLGRAPH"
	.align	4
	.sectionentsize	8
	.align		4
        /*0000*/ 	.word	0x00000000
	.align		4
        /*0004*/ 	.word	0xffffffff
	.align		4
        /*0008*/ 	.word	0x00000000
	.align		4
        /*000c*/ 	.word	0xfffffffe
	.align		4
        /*0010*/ 	.word	0x00000000
	.align		4
        /*0014*/ 	.word	0xfffffffd
	.align		4
        /*0018*/ 	.word	0x00000000
	.align		4
        /*001c*/ 	.word	0xfffffffc


//--------------------- .text._Z10prescanIntILb0ELb0EEvPiPKiS0_iii --------------------------
	.section	.text._Z10prescanIntILb0ELb0EEvPiPKiS0_iii,"ax",@progbits
	.align	128
        .global         _Z10prescanIntILb0ELb0EEvPiPKiS0_iii
        .type           _Z10prescanIntILb0ELb0EEvPiPKiS0_iii,@function
        .size           _Z10prescanIntILb0ELb0EEvPiPKiS0_iii,(.L_x_72 - _Z10prescanIntILb0ELb0EEvPiPKiS0_iii)
        .other          _Z10prescanIntILb0ELb0EEvPiPKiS0_iii,@"STO_CUDA_ENTRY STV_DEFAULT"
_Z10prescanIntILb0ELb0EEvPiPKiS0_iii:
.text._Z10prescanIntILb0ELb0EEvPiPKiS0_iii:
[----:B------:R-:W-:Y:S01]  /*0000*/  LDC R1, c[0x0][0x37c] ;  /* 0x0000df00ff017b82 */ /* 0x000fe20000000800 */
[----:B------:R-:W0:Y:S01]  /*0010*/  LDCU UR4, c[0x0][0x3a0] ;  /* 0x00007400ff0477ac */ /* 0x000e220008000800 */
[----:B------:R-:W1:Y:S06]  /*0020*/  S2R R3, SR_TID.X ;  /* 0x0000000000037919 */ /* 0x000e6c0000002100 */
[----:B------:R-:W2:Y:S01]  /*0030*/  LDC.64 R8, c[0x0][0x388] ;  /* 0x0000e200ff087b82 */ /* 0x000ea20000000a00 */
[----:B------:R-:W3:Y:S01]  /*0040*/  LDCU UR6, c[0x0][0x3a0] ;  /* 0x00007400ff0677ac */ /* 0x000ee20008000800 */
[----:B------:R-:W4:Y:S01]  /*0050*/  LDCU.64 UR8, c[0x0][0x358] ;  /* 0x00006b00ff0877ac */ /* 0x000f220008000a00 */
[----:B0-----:R-:W-:-:S06]  /*0060*/  UISETP.NE.AND UP0, UPT, UR4, URZ, UPT ;  /* 0x000000ff0400728c */ /* 0x001fcc000bf05270 */
[----:B------:R-:W-:-:S05]  /*0070*/  PLOP3.LUT P0, PT, PT, PT, UP0, 0x80, 0x8 ;  /* 0x000000000008781c */ /* 0x000fca0003f0f008 */
[----:B------:R-:W0:Y:S01]  /*0080*/  @!UP0 LDCU UR5, c[0x0][0x360] ;  /* 0x00006c00ff0587ac */ /* 0x000e220008000800 */
[----:B------:R-:W5:Y:S07]  /*0090*/  LDC R4, c[0x0][0x360] ;  /* 0x0000d800ff047b82 */ /* 0x000f6e0000000800 */
[----:B------:R-:W3:Y:S01]  /*00a0*/  @!P0 S2R R0, SR_CTAID.X ;  /* 0x0000000000008919 */ /* 0x000ee20000002500 */
[----:B-----5:R-:W-:Y:S01]  /*00b0*/  IMAD.SHL.U32 R2, R4, 0x4, RZ ;  /* 0x0000000404027824 */ /* 0x020fe200078e00ff */
[----:B---3--:R-:W-:-:S13]  /*00c0*/  @!P0 R2UR UR4, R0 ;  /* 0x00000000000482ca */ /* 0x008fda00000e0000 */
[----:B------:R-:W-:-:S04]  /*00d0*/  @!UP0 USHF.L.U32 UR4, UR4, 0x8, URZ ;  /* 0x0000000804048899 */ /* 0x000fc800080006ff */
[----:B------:R-:W-:-:S04]  /*00e0*/  @!UP0 USHF.R.S32.HI UR4, URZ, 0x8, UR4 ;  /* 0x00000008ff048899 */ /* 0x000fc80008011404 */
[----:B0-----:R-:W-:-:S04]  /*00f0*/  @!UP0 UIMAD UR4, UR4, UR5, URZ ;  /* 0x00000005040482a4 */ /* 0x001fc8000f8e02ff */
[----:B------:R-:W-:-:S06]  /*0100*/  @!UP0 USHF.L.U32 UR6, UR4, 0x1, URZ ;  /* 0x0000000104068899 */ /* 0x000fcc00080006ff */
[----:B-1----:R-:W-:-:S04]  /*0110*/  VIADD R0, R3, UR6 ;  /* 0x0000000603007c36 */ /* 0x002fc80008000000 */
[----:B--2---:R-:W-:-:S03]  /*0120*/  IMAD.WIDE R8, R0, 0x4, R8 ;  /* 0x0000000400087825 */ /* 0x004fc600078e0208 */
[----:B------:R-:W-:-:S03]  /*0130*/  IADD3 R10, P0, PT, R8, R2, RZ ;  /* 0x00000002080a7210 */ /* 0x000fc60007f1e0ff */
[----:B----4-:R-:W2:Y:S02]  /*0140*/  LDG.E R8, desc[UR8][R8.64] ;  /* 0x0000000808087981 */ /* 0x010ea4000c1e1900 */
[----:B------:R-:W-:-:S06]  /*0150*/  IMAD.X R11, RZ, RZ, R9, P0 ;  /* 0x000000ffff0b7224 */ /* 0x000fcc00000e0609 */
[----:B------:R0:W3:Y:S01]  /*0160*/  LDG.E R11, desc[UR8][R10.64] ;  /* 0x000000080a0b7981 */ /* 0x0000e2000c1e1900 */
[----:B------:R-:W1:Y:S01]  /*0170*/  S2UR UR5, SR_CgaCtaId ;  /* 0x00000000000579c3 */ /* 0x000e620000008800 */
[----:B------:R-:W-:Y:S01]  /*0180*/  UMOV UR4, 0x400 ;  /* 0x0000040000047882 */ /* 0x000fe20000000000 */
[C---:B------:R-:W-:Y:S01]  /*0190*/  IMAD.IADD R5, R3.reuse, 0x1, R4 ;  /* 0x0000000103057824 */ /* 0x040fe200078e0204 */
[----:B------:R-:W-:-:S04]  /*01a0*/  LEA.HI R6, R3, R3, RZ, 0x1c ;  /* 0x0000000303067211 */ /* 0x000fc800078fe0ff */
[----:B------:R-:W-:Y:S01]  /*01b0*/  LEA.HI R7, R5, R5, RZ, 0x1c ;  /* 0x0000000505077211 */ /* 0x000fe200078fe0ff */
[----:B-1----:R-:W-:-:S06]  /*01c0*/  ULEA UR4, UR5, UR4, 0x18 ;  /* 0x0000000405047291 */ /* 0x002fcc000f8ec0ff */
[----:B------:R-:W-:Y:S02]  /*01d0*/  LEA R5, R6, UR4, 0x2 ;  /* 0x0000000406057c11 */ /* 0x000fe4000f8e10ff */
[----:B------:R-:W-:Y:S01]  /*01e0*/  LEA R6, R7, UR4, 0x2 ;  /* 0x0000000407067c11 */ /* 0x000fe2000f8e10ff */
[----:B0-----:R-:W-:Y:S02]  /*01f0*/  IMAD.MOV.U32 R10, RZ, RZ, 0x1 ;  /* 0x00000001ff0a7424 */ /* 0x001fe400078e00ff */
[----:B------:R-:W-:Y:S01]  /*0200*/  IMAD.MOV.U32 R12, RZ, RZ, R4 ;  /* 0x000000ffff0c7224 */ /* 0x000fe200078e0004 */
[----:B--2---:R0:W-:Y:S04]  /*0210*/  STS [R5], R8 ;  /* 0x0000000805007388 */ /* 0x0041e80000000800 */
[----:B---3--:R0:W-:Y:S02]  /*0220*/  STS [R6], R11 ;  /* 0x0000000b06007388 */ /* 0x0081e40000000800 */
.L_x_2:
[----:B------:R-:W-:Y:S01]  /*0230*/  BAR.SYNC.DEFER_BLOCKING 0x0 ;  /* 0x0000000000007b1d */ /* 0x000fe20000010000 */
[----:B------:R-:W-:Y:S02]  /*0240*/  ISETP.GE.U32.AND P0, PT, R3, R12, PT ;  /* 0x0000000c0300720c */ /* 0x000fe40003f06070 */
[----:B------:R-:W-:Y:S02]  /*0250*/  ISETP.GT.U32.AND P1, PT, R12, 0x1, PT ;  /* 0x000000010c00780c */ /* 0x000fe40003f24070 */
[----:B------:R-:W-:Y:S01]  /*0260*/  SHF.R.U32.HI R12, RZ, 0x1, R12 ;  /* 0x00000001ff0c7819 */ /* 0x000fe2000001160c */
[----:B------:R-:W-:Y:S08]  /*0270*/  BSSY.RECONVERGENT B0, `(.L_x_0) ;  /* 0x000000f000007945 */ /* 0x000ff00003800200 */
[----:B-1----:R-:W-:Y:S05]  /*0280*/  @P0 BRA `(.L_x_1) ;  /* 0x0000000000340947 */ /* 0x002fea0003800000 */
[----:B------:R-:W-:-:S05]  /*0290*/  IMAD.SHL.U32 R7, R10, 0x200, RZ ;  /* 0x000002000a077824 */ /* 0x000fca00078e00ff */
[----:B------:R-:W-:-:S05]  /*02a0*/  SHF.R.S32.HI R7, RZ, 0x8, R7 ;  /* 0x00000008ff077819 */ /* 0x000fca0000011407 */
[----:B------:R-:W-:-:S04]  /*02b0*/  IMAD R7, R7, R3, R10 ;  /* 0x0000000307077224 */ /* 0x000fc800078e020a */
[----:B0-----:R-:W-:-:S04]  /*02c0*/  VIADD R8, R7, 0xffffffff ;  /* 0xffffffff07087836 */ /* 0x001fc80000000000 */
[C---:B------:R-:W-:Y:S01]  /*02d0*/  IMAD.IADD R9, R8.reuse, 0x1, R10 ;  /* 0x0000000108097824 */ /* 0x040fe200078e020a */
[----:B------:R-:W-:-:S04]  /*02e0*/  LEA.HI.SX32 R7, R8, R7, 0x1c ;  /* 0x0000000708077211 */ /* 0x000fc800078fe2ff */
[----:B------:R-:W-:Y:S02]  /*02f0*/  LEA.HI.SX32 R9, R9, R9, 0x1c ;  /* 0x0000000909097211 */ /* 0x000fe400078fe2ff */
[----:B------:R-:W-:Y:S02]  /*0300*/  LEA R7, R7, UR4, 0x2 ;  /* 0x0000000407077c11 */ /* 0x000fe4000f8e10ff */
[----:B------:R-:W-:-:S04]  /*0310*/  LEA R9, R9, UR4, 0x2 ;  /* 0x0000000409097c11 */ /* 0x000fc8000f8e10ff */
[----:B------:R-:W-:Y:S04]  /*0320*/  LDS R7, [R7+-0x4] ;  /* 0xfffffc0007077984 */ /* 0x000fe80000000800 */
[----:B------:R-:W0:Y:S02]  /*0330*/  LDS R8, [R9] ;  /* 0x0000000009087984 */ /* 0x000e240000000800 */
[----:B0-----:R-:W-:-:S05]  /*0340*/  IMAD.IADD R8, R7, 0x1, R8 ;  /* 0x0000000107087824 */ /* 0x001fca00078e0208 */
[----:B------:R1:W-:Y:S02]  /*0350*/  STS [R9], R8 ;  /* 0x0000000809007388 */ /* 0x0003e40000000800 */
.L_x_1:
[----:B------:R-:W-:Y:S05]  /*0360*/  BSYNC.RECONVERGENT B0 ;  /* 0x0000000000007941 */ /* 0x000fea0003800200 */
.L_x_0:
[----:B------:R-:W-:Y:S01]  /*0370*/  IMAD.SHL.U32 R10, R10, 0x2, RZ ;  /* 0x000000020a0a7824 */ /* 0x000fe200078e00ff */
[----:B------:R-:W-:Y:S06]  /*0380*/  @P1 BRA `(.L_x_2) ;  /* 0xfffffffc00a81947 */ /* 0x000fec000383ffff */
[----:B------:R-:W-:Y:S01]  /*0390*/  ISETP.NE.AND P0, PT, R3, RZ, PT ;  /* 0x000000ff0300720c */ /* 0x000fe20003f05270 */
[----:B------:R-:W-:-:S12]  /*03a0*/  UMOV UR5, 0x1 ;  /* 0x0000000100057882 */ /* 0x000fd80000000000 */
[----:B------:R-:W-:-:S04]  /*03b0*/  @!P0 IMAD.SHL.U32 R7, R4, 0x2, RZ ;  /* 0x0000000204078824 */ /* 0x000fc800078e00ff */
[----:B01----:R-:W-:-:S05]  /*03c0*/  @!P0 VIADD R8, R7, 0xffffffff ;  /* 0xffffffff07088836 */ /* 0x003fca0000000000 */
[----:B------:R-:W-:-:S04]  /*03d0*/  @!P0 LEA.HI R8, R8, R7, RZ, 0x1c ;  /* 0x0000000708088211 */ /* 0x000fc800078fe0ff */
[----:B------:R-:W-:-:S05]  /*03e0*/  @!P0 LEA R8, R8, UR4, 0x2 ;  /* 0x0000000408088c11 */ /* 0x000fca000f8e10ff */
[----:B------:R0:W-:Y:S02]  /*03f0*/  @!P0 STS [R8+-0x4], RZ ;  /* 0xfffffcff08008388 */ /* 0x0001e40000000800 */
.L_x_5:
[----:B------:R-:W-:Y:S01]  /*0400*/  BAR.SYNC.DEFER_BLOCKING 0x0 ;  /* 0x0000000000007b1d */ /* 0x000fe20000010000 */
[----:B------:R-:W-:Y:S01]  /*0410*/  ISETP.GE.U32.AND P0, PT, R3, UR5, PT ;  /* 0x0000000503007c0c */ /* 0x000fe2000bf06070 */
[----:B------:R-:W-:Y:S01]  /*0420*/  USHF.L.U32 UR5, UR5, 0x1, URZ ;  /* 0x0000000105057899 */ /* 0x000fe200080006ff */
[----:B------:R-:W-:-:S03]  /*0430*/  SHF.R.U32.HI R12, RZ, 0x1, R10 ;  /* 0x00000001ff0c7819 */ /* 0x000fc6000001160a */
[----:B------:R-:W-:Y:S02]  /*0440*/  BSSY.RECONVERGENT B0, `(.L_x_3) ;  /* 0x0000012000007945 */ /* 0x000fe40003800200 */
[----:B------:R-:W-:-:S06]  /*0450*/  ISETP.LT.U32.AND P1, PT, R4, UR5, PT ;  /* 0x0000000504007c0c */ /* 0x000fcc000bf21070 */
[----:B------:R-:W-:Y:S07]  /*0460*/  @P0 BRA `(.L_x_4) ;  /* 0x00000000003c0947 */ /* 0x000fee0003800000 */
[----:B------:R-:W-:-:S05]  /*0470*/  IMAD.SHL.U32 R7, R10, 0x100, RZ ;  /* 0x000001000a077824 */ /* 0x000fca00078e00ff */
[----:B------:R-:W-:-:S04]  /*0480*/  SHF.R.S32.HI R7, RZ, 0x8, R7 ;  /* 0x00000008ff077819 */ /* 0x000fc80000011407 */
[----:B0-----:R-:W-:-:S05]  /*0490*/  LOP3.LUT R8, R7, 0xfffffffe, RZ, 0xc0, !PT ;  /* 0xfffffffe07087812 */ /* 0x001fca00078ec0ff */
[----:B------:R-:W-:-:S04]  /*04a0*/  IMAD R8, R8, R3, R12 ;  /* 0x0000000308087224 */ /* 0x000fc800078e020c */
[----:B------:R-:W-:-:S04]  /*04b0*/  VIADD R7, R8, 0xffffffff ;  /* 0xffffffff08077836 */ /* 0x000fc80000000000 */
[----:B------:R-:W-:Y:S01]  /*04c0*/  IMAD.IADD R9, R12, 0x1, R7 ;  /* 0x000000010c097824 */ /* 0x000fe200078e0207 */
[----:B------:R-:W-:-:S04]  /*04d0*/  LEA.HI.SX32 R7, R7, R8, 0x1c ;  /* 0x0000000807077211 */ /* 0x000fc800078fe2ff */
[----:B------:R-:W-:Y:S02]  /*04e0*/  LEA.HI.SX32 R9, R9, R9, 0x1c ;  /* 0x0000000909097211 */ /* 0x000fe400078fe2ff */
[----:B------:R-:W-:Y:S02]  /*04f0*/  LEA R7, R7, UR4, 0x2 ;  /* 0x0000000407077c11 */ /* 0x000fe4000f8e10ff */
[----:B------:R-:W-:-:S03]  /*0500*/  LEA R9, R9, UR4, 0x2 ;  /* 0x0000000409097c11 */ /* 0x000fc6000f8e10ff */
[----:B------:R-:W-:Y:S04]  /*0510*/  LDS R8, [R7+-0x4] ;  /* 0xfffffc0007087984 */ /* 0x000fe80000000800 */
[----:B------:R-:W0:Y:S02]  /*0520*/  LDS R10, [R9] ;  /* 0x00000000090a7984 */ /* 0x000e240000000800 */
[----:B0-----:R-:W-:Y:S02]  /*0530*/  IMAD.IADD R8, R8, 0x1, R10 ;  /* 0x0000000108087824 */ /* 0x001fe400078e020a */
[----:B------:R1:W-:Y:S04]  /*0540*/  STS [R7+-0x4], R10 ;  /* 0xfffffc0a07007388 */ /* 0x0003e80000000800 */
[----:B------:R1:W-:Y:S02]  /*0550*/  STS [R9], R8 ;  /* 0x0000000809007388 */ /* 0x0003e40000000800 */
.L_x_4:
[----:B------:R-:W-:Y:S05]  /*0560*/  BSYNC.RECONVERGENT B0 ;  /* 0x0000000000007941 */ /* 0x000fea0003800200 */
.L_x_3:
[----:B-1----:R-:W-:Y:S01]  /*0570*/  IMAD.MOV.U32 R10, RZ, RZ, R12 ;  /* 0x000000ffff0a7224 */ /* 0x002fe200078e000c */
[----:B------:R-:W-:Y:S06]  /*0580*/  @!P1 BRA `(.L_x_5) ;  /* 0xfffffffc009c9947 */ /* 0x000fec000383ffff */
[----:B------:R-:W-:Y:S08]  /*0590*/  BAR.SYNC.DEFER_BLOCKING 0x0 ;  /* 0x0000000000007b1d */ /* 0x000ff00000010000 */
[----:B0-----:R-:W0:Y:S01]  /*05a0*/  LDC.64 R8, c[0x0][0x380] ;  /* 0x0000e000ff087b82 */ /* 0x001e220000000a00 */
[----:B------:R-:W1:Y:S04]  /*05b0*/  LDS R5, [R5] ;  /* 0x0000000005057984 */ /* 0x000e680000000800 */
[----:B------:R-:W2:Y:S01]  /*05c0*/  LDS R7, [R6] ;  /* 0x0000000006077984 */ /* 0x000ea20000000800 */
[----:B0-----:R-:W-:-:S03]  /*05d0*/  IMAD.WIDE R8, R0, 0x4, R8 ;  /* 0x0000000400087825 */ /* 0x001fc600078e0208 */
[----:B------:R-:W-:-:S05]  /*05e0*/  IADD3 R2, P0, PT, R2, R8, RZ ;  /* 0x0000000802027210 */ /* 0x000fca0007f1e0ff */
[----:B------:R-:W-:Y:S01]  /*05f0*/  IMAD.X R3, RZ, RZ, R9, P0 ;  /* 0x000000ffff037224 */ /* 0x000fe200000e0609 */
[----:B-1----:R-:W-:Y:S04]  /*0600*/  STG.E desc[UR8][R8.64], R5 ;  /* 0x0000000508007986 */ /* 0x002fe8000c101908 */
[----:B--2---:R-:W-:Y:S01]  /*0610*/  STG.E desc[UR8][R2.64], R7 ;  /* 0x0000000702007986 */ /* 0x004fe2000c101908 */
[----:B------:R-:W-:Y:S05]  /*0620*/  EXIT ;  /* 0x000000000000794d */ /* 0x000fea0003800000 */
.L_x_6:
[----:B------:R-:W-:-:S00]  /*0630*/  BRA `(.L_x_6) ;  /* 0xfffffffc00fc7947 */ /* 0x000fc0000383ffff */
[----:B------:R-:W-:-:S00]  /*0640*/  NOP ;  /* 0x0000000000007918 */ /* 0x000fc00000000000 */
        /* <DEDUP_REMOVED lines=11> */
.L_x_72:


//--------------------- .text._Z10prescanIntILb0ELb1EEvPiPKiS0_iii --------------------------
	.section	.text._Z10prescanIntILb0ELb1EEvPiPKiS0_iii,"ax",@progbits
	.align	128
        .global         _Z10prescanIntILb0ELb1EEvPiPKiS0_iii
        .type           _Z10prescanIntILb0ELb1EEvPiPKiS0_iii,@function
        .size           _Z10prescanIntILb0ELb1EEvPiPKiS0_iii,(.L_x_73 - _Z10prescanIntILb0ELb1EEvPiPKiS0_iii)
        .other          _Z10prescanIntILb0ELb1EEvPiPKiS0_iii,@"STO_CUDA_ENTRY STV_DEFAULT"
_Z10prescanIntILb0ELb1EEvPiPKiS0_iii:
.text._Z10prescanIntILb0ELb1EEvPiPKiS0_iii:
[----:B------:R-:W-:Y:S01]  /*0000*/  LDC R1, c[0x0][0x37c] ;  /* 0x0000df00ff017b82 */ /* 0x000fe20000000800 */
[----:B------:R-:W0:Y:S01]  /*0010*/  LDCU UR4, c[0x0][0x3a0] ;  /* 0x00007400ff0477ac */ /* 0x000e220008000800 */
[----:B------:R-:W1:Y:S06]  /*0020*/  S2R R3, SR_TID.X ;  /* 0x0000000000037919 */ /* 0x000e6c0000002100 */
[----:B------:R-:W2:Y:S01]  /*0030*/  LDC.64 R4, c[0x0][0x388] ;  /* 0x0000e200ff047b82 */ /* 0x000ea20000000a00 */
[----:B------:R-:W-:Y:S01]  /*0040*/  IMAD.MOV.U32 R11, RZ, RZ, RZ ;  /* 0x000000ffff0b7224 */ /* 0x000fe200078e00ff */
[----:B------:R-:W3:Y:S01]  /*0050*/  LDCU UR7, c[0x0][0x398] ;  /* 0x00007300ff0777ac */ /* 0x000ee20008000800 */
[----:B------:R-:W4:Y:S01]  /*0060*/  LDCU UR6, c[0x0][0x3a0] ;  /* 0x00007400ff0677ac */ /* 0x000f220008000800 */
[----:B------:R-:W5:Y:S01]  /*0070*/  LDCU.64 UR8, c[0x0][0x358] ;  /* 0x00006b00ff0877ac */ /* 0x000f620008000a00 */
[----:B0-----:R-:W-:-:S06]  /*0080*/  UISETP.NE.AND UP0, UPT, UR4, URZ, UPT ;  /* 0x000000ff0400728c */ /* 0x001fcc000bf05270 */
[----:B------:R-:W-:-:S05]  /*0090*/  PLOP3.LUT P0, PT, PT, PT, UP0, 0x80, 0x8 ;  /* 0x000000000008781c */ /* 0x000fca0003f0f008 */
[----:B------:R-:W0:Y:S01]  /*00a0*/  @!UP0 LDCU UR5, c[0x0][0x360] ;  /* 0x00006c00ff0587ac */ /* 0x000e220008000800 */
[----:B------:R-:W1:Y:S07]  /*00b0*/  LDC R0, c[0x0][0x360] ;  /* 0x0000d800ff007b82 */ /* 0x000e6e0000000800 */
[----:B------:R-:W3:Y:S01]  /*00c0*/  @!P0 S2R R2, SR_CTAID.X ;  /* 0x0000000000028919 */ /* 0x000ee20000002500 */
[----:B-1----:R-:W-:Y:S01]  /*00d0*/  IMAD.IADD R12, R3, 0x1, R0 ;  /* 0x00000001030c7824 */ /* 0x002fe200078e0200 */
[----:B---3--:R-:W-:-:S04]  /*00e0*/  @!P0 R2UR UR4, R2 ;  /* 0x00000000020482ca */ /* 0x008fc800000e0000 */
[----:B------:R-:W-:-:S09]  /*00f0*/  ISETP.GE.AND P0, PT, R12, UR7, PT ;  /* 0x000000070c007c0c */ /* 0x000fd2000bf06270 */
[----:B------:R-:W-:-:S04]  /*0100*/  @!UP0 USHF.L.U32 UR4, UR4, 0x8, URZ ;  /* 0x0000000804048899 */ /* 0x000fc800080006ff */
[----:B------:R-:W-:-:S04]  /*0110*/  @!UP0 USHF.R.S32.HI UR4, URZ, 0x8, UR4 ;  /* 0x00000008ff048899 */ /* 0x000fc80008011404 */
[----:B0-----:R-:W-:-:S04]  /*0120*/  @!UP0 UIMAD UR4, UR4, UR5, URZ ;  /* 0x00000005040482a4 */ /* 0x001fc8000f8e02ff */
[----:B----4-:R-:W-:-:S06]  /*0130*/  @!UP0 USHF.L.U32 UR6, UR4, 0x1, URZ ;  /* 0x0000000104068899 */ /* 0x010fcc00080006ff */
[----:B------:R-:W-:-:S04]  /*0140*/  VIADD R2, R3, UR6 ;  /* 0x0000000603027c36 */ /* 0x000fc80008000000 */
[----:B--2---:R-:W-:-:S03]  /*0150*/  IMAD.WIDE R8, R2, 0x4, R4 ;  /* 0x0000000402087825 */ /* 0x004fc600078e0204 */
[----:B------:R-:W-:-:S03]  /*0160*/  @!P0 LEA R6, P1, R0, R8, 0x2 ;  /* 0x0000000800068211 */ /* 0x000fc600078210ff */
[----:B-----5:R-:W2:Y:S02]  /*0170*/  LDG.E R8, desc[UR8][R8.64] ;  /* 0x0000000808087981 */ /* 0x020ea4000c1e1900 */
[----:B------:R-:W-:-:S05]  /*0180*/  @!P0 IMAD.X R7, RZ, RZ, R9, P1 ;  /* 0x000000ffff078224 */ /* 0x000fca00008e0609 */
[----:B------:R0:W3:Y:S01]  /*0190*/  @!P0 LDG.E R11, desc[UR8][R6.64] ;  /* 0x00000008060b8981 */ /* 0x0000e2000c1e1900 */
[----:B------:R-:W1:Y:S01]  /*01a0*/  S2UR UR5, SR_CgaCtaId ;  /* 0x00000000000579c3 */ /* 0x000e620000008800 */
[----:B------:R-:W-:Y:S01]  /*01b0*/  UMOV UR4, 0x400 ;  /* 0x0000040000047882 */ /* 0x000fe20000000000 */
[----:B------:R-:W-:Y:S02]  /*01c0*/  LEA.HI R5, R3, R3, RZ, 0x1c ;  /* 0x0000000303057211 */ /* 0x000fe400078fe0ff */
[----:B------:R-:W-:Y:S01]  /*01d0*/  LEA.HI R4, R12, R12, RZ, 0x1c ;  /* 0x0000000c0c047211 */ /* 0x000fe200078fe0ff */
[----:B-1----:R-:W-:-:S06]  /*01e0*/  ULEA UR4, UR5, UR4, 0x18 ;  /* 0x0000000405047291 */ /* 0x002fcc000f8ec0ff */
[----:B------:R-:W-:Y:S02]  /*01f0*/  LEA R5, R5, UR4, 0x2 ;  /* 0x0000000405057c11 */ /* 0x000fe4000f8e10ff */
[----:B------:R-:W-:Y:S01]  /*0200*/  LEA R4, R4, UR4, 0x2 ;  /* 0x0000000404047c11 */ /* 0x000fe2000f8e10ff */
[----:B------:R-:W-:Y:S02]  /*0210*/  IMAD.MOV.U32 R10, RZ, RZ, 0x1 ;  /* 0x00000001ff0a7424 */ /* 0x000fe400078e00ff */
[----:B0-----:R-:W-:Y:S01]  /*0220*/  IMAD.MOV.U32 R6, RZ, RZ, R0 ;  /* 0x000000ffff067224 */ /* 0x001fe200078e0000 */
[----:B--2---:R0:W-:Y:S04]  /*0230*/  STS [R5], R8 ;  /* 0x0000000805007388 */ /* 0x0041e80000000800 */
[----:B---3--:R0:W-:Y:S02]  /*0240*/  STS [R4], R11 ;  /* 0x0000000b04007388 */ /* 0x0081e40000000800 */
.L_x_9:
        /* <DEDUP_REMOVED lines=9> */
[----:B------:R-:W-:-:S04]  /*02e0*/  VIADD R7, R6, 0xffffffff ;  /* 0xffffffff06077836 */ /* 0x000fc80000000000 */
[C---:B0-----:R-:W-:Y:S01]  /*02f0*/  IMAD.IADD R8, R7.reuse, 0x1, R10 ;  /* 0x0000000107087824 */ /* 0x041fe200078e020a */
        /* <DEDUP_REMOVED lines=8> */
.L_x_8:
[----:B------:R-:W-:Y:S05]  /*0380*/  BSYNC.RECONVERGENT B0 ;  /* 0x0000000000007941 */ /* 0x000fea0003800200 */
.L_x_7:
[----:B------:R-:W-:Y:S02]  /*0390*/  IMAD.MOV.U32 R6, RZ, RZ, R9 ;  /* 0x000000ffff067224 */ /* 0x000fe400078e0009 */
[----:B------:R-:W-:Y:S01]  /*03a0*/  IMAD.SHL.U32 R10, R10, 0x2, RZ ;  /* 0x000000020a0a7824 */ /* 0x000fe200078e00ff */
[----:B------:R-:W-:Y:S06]  /*03b0*/  @P1 BRA `(.L_x_9) ;  /* 0xfffffffc00a41947 */ /* 0x000fec000383ffff */
[----:B------:R-:W-:Y:S01]  /*03c0*/  ISETP.NE.AND P0, PT, R3, RZ, PT ;  /* 0x000000ff0300720c */ /* 0x000fe20003f05270 */
[----:B------:R-:W-:-:S12]  /*03d0*/  UMOV UR5, 0x1 ;  /* 0x0000000100057882 */ /* 0x000fd80000000000 */
[----:B------:R-:W-:-:S04]  /*03e0*/  @!P0 IMAD.SHL.U32 R6, R0, 0x2, RZ ;  /* 0x0000000200068824 */ /* 0x000fc800078e00ff */
[----:B-1----:R-:W-:-:S05]  /*03f0*/  @!P0 VIADD R7, R6, 0xffffffff ;  /* 0xffffffff06078836 */ /* 0x002fca0000000000 */
[----:B------:R-:W-:-:S04]  /*0400*/  @!P0 LEA.HI R7, R7, R6, RZ, 0x1c ;  /* 0x0000000607078211 */ /* 0x000fc800078fe0ff */
[----:B------:R-:W-:-:S05]  /*0410*/  @!P0 LEA R7, R7, UR4, 0x2 ;  /* 0x0000000407078c11 */ /* 0x000fca000f8e10ff */
[----:B------:R1:W-:Y:S02]  /*0420*/  @!P0 STS [R7+-0x4], RZ ;  /* 0xfffffcff07008388 */ /* 0x0003e40000000800 */
.L_x_12:
[----:B------:R-:W-:Y:S01]  /*0430*/  BAR.SYNC.DEFER_BLOCKING 0x0 ;  /* 0x0000000000007b1d */ /* 0x000fe20000010000 */
[----:B------:R-:W-:Y:S01]  /*0440*/  ISETP.GE.U32.AND P0, PT, R3, UR5, PT ;  /* 0x0000000503007c0c */ /* 0x000fe2000bf06070 */
[----:B------:R-:W-:Y:S01]  /*0450*/  USHF.L.U32 UR5, UR5, 0x1, URZ ;  /* 0x0000000105057899 */ /* 0x000fe200080006ff */
[----:B------:R-:W-:-:S03]  /*0460*/  SHF.R.U32.HI R14, RZ, 0x1, R10 ;  /* 0x00000001ff0e7819 */ /* 0x000fc6000001160a */
[----:B------:R-:W-:Y:S02]  /*0470*/  BSSY.RECONVERGENT B0, `(.L_x_10) ;  /* 0x0000012000007945 */ /* 0x000fe40003800200 */
[----:B------:R-:W-:-:S06]  /*0480*/  ISETP.LT.U32.AND P1, PT, R0, UR5, PT ;  /* 0x0000000500007c0c */ /* 0x000fcc000bf21070 */
[----:B--2---:R-:W-:Y:S07]  /*0490*/  @P0 BRA `(.L_x_11) ;  /* 0x00000000003c0947 */ /* 0x004fee0003800000 */
[----:B------:R-:W-:-:S05]  /*04a0*/  IMAD.SHL.U32 R6, R10, 0x100, RZ ;  /* 0x000001000a067824 */ /* 0x000fca00078e00ff */
[----:B------:R-:W-:-:S04]  /*04b0*/  SHF.R.S32.HI R6, RZ, 0x8, R6 ;  /* 0x00000008ff067819 */ /* 0x000fc80000011406 */
[----:B------:R-:W-:-:S05]  /*04c0*/  LOP3.LUT R6, R6, 0xfffffffe, RZ, 0xc0, !PT ;  /* 0xfffffffe06067812 */ /* 0x000fca00078ec0ff */
[----:B------:R-:W-:-:S04]  /*04d0*/  IMAD R6, R6, R3, R14 ;  /* 0x0000000306067224 */ /* 0x000fc800078e020e */
[----:B-1----:R-:W-:-:S04]  /*04e0*/  VIADD R7, R6, 0xffffffff ;  /* 0xffffffff06077836 */ /* 0x002fc80000000000 */
[----:B0-----:R-:W-:Y:S01]  /*04f0*/  IMAD.IADD R8, R14, 0x1, R7 ;  /* 0x000000010e087824 */ /* 0x001fe200078e0207 */
        /* <DEDUP_REMOVED lines=9> */
.L_x_11:
[----:B------:R-:W-:Y:S05]  /*0590*/  BSYNC.RECONVERGENT B0 ;  /* 0x0000000000007941 */ /* 0x000fea0003800200 */
.L_x_10:
[----:B------:R-:W-:Y:S01]  /*05a0*/  IMAD.MOV.U32 R10, RZ, RZ, R14 ;  /* 0x000000ffff0a7224 */ /* 0x000fe200078e000e */
[----:B------:R-:W-:Y:S06]  /*05b0*/  @!P1 BRA `(.L_x_12) ;  /* 0xfffffffc009c9947 */ /* 0x000fec000383ffff */
[----:B------:R-:W-:Y:S06]  /*05c0*/  BAR.SYNC.DEFER_BLOCKING 0x0 ;  /* 0x0000000000007b1d */ /* 0x000fec0000010000 */
[----:B------:R-:W3:Y:S02]  /*05d0*/  LDCU UR6, c[0x0][0x398] ;  /* 0x00007300ff0677ac */ /* 0x000ee40008000800 */
[----:B-12---:R-:W1:Y:S01]  /*05e0*/  LDC.64 R6, c[0x0][0x380] ;  /* 0x0000e000ff067b82 */ /* 0x006e620000000a00 */
[----:B0-----:R-:W0:Y:S01]  /*05f0*/  LDS R5, [R5] ;  /* 0x0000000005057984 */ /* 0x001e220000000800 */
[----:B---3--:R-:W-:Y:S01]  /*0600*/  ISETP.GE.AND P0, PT, R12, UR6, PT ;  /* 0x000000060c007c0c */ /* 0x008fe2000bf06270 */
[----:B-1----:R-:W-:-:S05]  /*0610*/  IMAD.WIDE R6, R2, 0x4, R6 ;  /* 0x0000000402067825 */ /* 0x002fca00078e0206 */
[----:B0-----:R0:W-:Y:S07]  /*0620*/  STG.E desc[UR8][R6.64], R5 ;  /* 0x0000000506007986 */ /* 0x0011ee000c101908 */
[----:B------:R-:W-:Y:S05]  /*0630*/  @P0 EXIT ;  /* 0x000000000000094d */ /* 0x000fea0003800000 */
[----:B0-----:R-:W0:Y:S01]  /*0640*/  LDS R5, [R4] ;  /* 0x0000000004057984 */ /* 0x001e220000000800 */
[----:B------:R-:W-:-:S05]  /*0650*/  LEA R2, P0, R0, R6, 0x2 ;  /* 0x0000000600027211 */ /* 0x000fca00078010ff */
[----:B------:R-:W-:-:S05]  /*0660*/  IMAD.X R3, RZ, RZ, R7, P0 ;  /* 0x000000ffff037224 */ /* 0x000fca00000e0607 */
[----:B0-----:R-:W-:Y:S01]  /*0670*/  STG.E desc[UR8][R2.64], R5 ;  /* 0x0000000502007986 */ /* 0x001fe2000c101908 */
[----:B------:R-:W-:Y:S05]  /*0680*/  EXIT ;  /* 0x000000000000794d */ /* 0x000fea0003800000 */
.L_x_13:
        /* <DEDUP_REMOVED lines=15> */
.L_x_73:


//--------------------- .text._Z10prescanIntILb1ELb0EEvPiPKiS0_iii --------------------------
	.section	.text._Z10prescanIntILb1ELb0EEvPiPKiS0_iii,"ax",@progbits
	.align	128
        .global         _Z10prescanIntILb1ELb0EEvPiPKiS0_iii
        .type           _Z10prescanIntILb1ELb0EEvPiPKiS0_iii,@function
        .size           _Z10prescanIntILb1ELb0EEvPiPKiS0_iii,(.L_x_74 - _Z10prescanIntILb1ELb0EEvPiPKiS0_iii)
        .other          _Z10prescanIntILb1ELb0EEvPiPKiS0_iii,@"STO_CUDA_ENTRY STV_DEFAULT"
_Z10prescanIntILb1ELb0EEvPiPKiS0_iii:
.text._Z10prescanIntILb1ELb0EEvPiPKiS0_iii:
        /* <DEDUP_REMOVED lines=9> */
[----:B------:R-:W5:Y:S07]  /*0090*/  LDCU UR7, c[0x0][0x360] ;  /* 0x00006c00ff0777ac */ /* 0x000f6e0008000800 */
[----:B------:R-:W3:Y:S01]  /*00a0*/  @!P0 S2R R0, SR_CTAID.X ;  /* 0x0000000000008919 */ /* 0x000ee20000002500 */
[----:B-----5:R-:W-:Y:S01]  /*00b0*/  USHF.L.U32 UR8, UR7, 0x2, URZ ;  /* 0x0000000207087899 */ /* 0x020fe200080006ff */
[----:B---3--:R-:W-:-:S13]  /*00c0*/  @!P0 R2UR UR4, R0 ;  /* 0x00000000000482ca */ /* 0x008fda00000e0000 */
[----:B------:R-:W-:-:S04]  /*00d0*/  @!UP0 USHF.L.U32 UR4, UR4, 0x8, URZ ;  /* 0x0000000804048899 */ /* 0x000fc800080006ff */
[----:B------:R-:W-:-:S04]  /*00e0*/  @!UP0 USHF.R.S32.HI UR4, URZ, 0x8, UR4 ;  /* 0x00000008ff048899 */ /* 0x000fc80008011404 */
[----:B0-----:R-:W-:-:S04]  /*00f0*/  @!UP0 UIMAD UR4, UR4, UR5, URZ ;  /* 0x00000005040482a4 */ /* 0x001fc8000f8e02ff */
[----:B------:R-:W-:-:S06]  /*0100*/  @!UP0 USHF.L.U32 UR6, UR4, 0x1, URZ ;  /* 0x0000000104068899 */ /* 0x000fcc00080006ff */
[----:B-1----:R-:W-:-:S04]  /*0110*/  VIADD R0, R2, UR6 ;  /* 0x0000000602007c36 */ /* 0x002fc80008000000 */
[----:B--2---:R-:W-:-:S03]  /*0120*/  IMAD.WIDE R6, R0, 0x4, R6 ;  /* 0x0000000400067825 */ /* 0x004fc600078e0206 */
[----:B------:R-:W-:-:S03]  /*0130*/  IADD3 R8, P0, PT, R6, UR8, RZ ;  /* 0x0000000806087c10 */ /* 0x000fc6000ff1e0ff */
[----:B----4-:R-:W2:Y:S02]  /*0140*/  LDG.E R6, desc[UR10][R6.64] ;  /* 0x0000000a06067981 */ /* 0x010ea4000c1e1900 */
[----:B------:R-:W-:-:S06]  /*0150*/  IMAD.X R9, RZ, RZ, R7, P0 ;  /* 0x000000ffff097224 */ /* 0x000fcc00000e0607 */
[----:B------:R-:W3:Y:S01]  /*0160*/  LDG.E R9, desc[UR10][R8.64] ;  /* 0x0000000a08097981 */ /* 0x000ee2000c1e1900 */
[----:B------:R-:W0:Y:S01]  /*0170*/  S2UR UR5, SR_CgaCtaId ;  /* 0x00000000000579c3 */ /* 0x000e220000008800 */
[----:B------:R-:W-:Y:S01]  /*0180*/  UMOV UR4, 0x400 ;  /* 0x0000040000047882 */ /* 0x000fe20000000000 */
[C---:B------:R-:W-:Y:S01]  /*0190*/  VIADD R3, R2.reuse, UR7 ;  /* 0x0000000702037c36 */ /* 0x040fe20008000000 */
[----:B------:R-:W-:-:S04]  /*01a0*/  LEA.HI R4, R2, R2, RZ, 0x1c ;  /* 0x0000000202047211 */ /* 0x000fc800078fe0ff */
[----:B------:R-:W-:Y:S01]  /*01b0*/  LEA.HI R5, R3, R3, RZ, 0x1c ;  /* 0x0000000303057211 */ /* 0x000fe200078fe0ff */
[----:B0-----:R-:W-:-:S06]  /*01c0*/  ULEA UR4, UR5, UR4, 0x18 ;  /* 0x0000000405047291 */ /* 0x001fcc000f8ec0ff */
[----:B------:R-:W-:Y:S02]  /*01d0*/  LEA R3, R4, UR4, 0x2 ;  /* 0x0000000404037c11 */ /* 0x000fe4000f8e10ff */
[----:B------:R-:W-:Y:S01]  /*01e0*/  LEA R4, R5, UR4, 0x2 ;  /* 0x0000000405047c11 */ /* 0x000fe2000f8e10ff */
[----:B------:R-:W-:Y:S01]  /*01f0*/  IMAD.MOV.U32 R5, RZ, RZ, 0x1 ;  /* 0x00000001ff057424 */ /* 0x000fe200078e00ff */
[----:B------:R-:W-:Y:S01]  /*0200*/  UMOV UR5, UR7 ;  /* 0x0000000700057c82 */ /* 0x000fe20008000000 */
[----:B--2---:R0:W-:Y:S04]  /*0210*/  STS [R3], R6 ;  /* 0x0000000603007388 */ /* 0x0041e80000000800 */
[----:B---3--:R0:W-:Y:S02]  /*0220*/  STS [R4], R9 ;  /* 0x0000000904007388 */ /* 0x0081e40000000800 */
.L_x_16:
[----:B------:R-:W-:Y:S01]  /*0230*/  BAR.SYNC.DEFER_BLOCKING 0x0 ;  /* 0x0000000000007b1d */ /* 0x000fe20000010000 */
[----:B------:R-:W-:-:S05]  /*0240*/  ISETP.GE.U32.AND P0, PT, R2, UR5, PT ;  /* 0x0000000502007c0c */ /* 0x000fca000bf06070 */
[----:B------:R-:W-:Y:S08]  /*0250*/  BSSY.RECONVERGENT B0, `(.L_x_14) ;  /* 0x000000f000007945 */ /* 0x000ff00003800200 */
[----:B-1----:R-:W-:Y:S05]  /*0260*/  @P0 BRA `(.L_x_15) ;  /* 0x0000000000340947 */ /* 0x002fea0003800000 */
[----:B0-----:R-:W-:-:S05]  /*0270*/  IMAD.SHL.U32 R6, R5, 0x200, RZ ;  /* 0x0000020005067824 */ /* 0x001fca00078e00ff */
[----:B------:R-:W-:-:S05]  /*0280*/  SHF.R.S32.HI R6, RZ, 0x8, R6 ;  /* 0x00000008ff067819 */ /* 0x000fca0000011406 */
[----:B------:R-:W-:-:S04]  /*0290*/  IMAD R6, R6, R2, R5 ;  /* 0x0000000206067224 */ /* 0x000fc800078e0205 */
[----:B------:R-:W-:-:S04]  /*02a0*/  VIADD R7, R6, 0xffffffff ;  /* 0xffffffff06077836 */ /* 0x000fc80000000000 */
        /* <DEDUP_REMOVED lines=9> */
.L_x_15:
[----:B------:R-:W-:Y:S05]  /*0340*/  BSYNC.RECONVERGENT B0 ;  /* 0x0000000000007941 */ /* 0x000fea0003800200 */
.L_x_14:
[----:B------:R-:W-:Y:S01]  /*0350*/  UISETP.GT.U32.AND UP0, UPT, UR5, 0x1, UPT ;  /* 0x000000010500788c */ /* 0x000fe2000bf04070 */
[----:B------:R-:W-:Y:S01]  /*0360*/  IMAD.SHL.U32 R5, R5, 0x2, RZ ;  /* 0x0000000205057824 */ /* 0x000fe200078e00ff */
[----:B------:R-:W-:-:S07]  /*0370*/  USHF.R.U32.HI UR6, URZ, 0x1, UR5 ;  /* 0x00000001ff067899 */ /* 0x000fce0008011605 */
[----:B------:R-:W-:Y:S01]  /*0380*/  UMOV UR5, UR6 ;  /* 0x0000000600057c82 */ /* 0x000fe20008000000 */
[----:B------:R-:W-:Y:S05]  /*0390*/  BRA.U UP0, `(.L_x_16) ;  /* 0xfffffffd00a47547 */ /* 0x000fea000b83ffff */
[----:B------:R-:W-:Y:S01]  /*03a0*/  ISETP.NE.AND P0, PT, R2, RZ, PT ;  /* 0x000000ff0200720c */ /* 0x000fe20003f05270 */
[----:B------:R-:W-:-:S12]  /*03b0*/  BSSY.RECONVERGENT B0, `(.L_x_17) ;  /* 0x000000e000007945 */ /* 0x000fd80003800200 */
[----:B------:R-:W-:Y:S05]  /*03c0*/  @P0 BRA `(.L_x_18) ;  /* 0x0000000000300947 */ /* 0x000fea0003800000 */
[----:B------:R-:W2:Y:S01]  /*03d0*/  LDC R11, c[0x0][0x39c] ;  /* 0x0000e700ff0b7b82 */ /* 0x000ea20000000800 */
[----:B------:R-:W-:-:S04]  /*03e0*/  USHF.L.U32 UR5, UR7, 0x1, URZ ;  /* 0x0000000107057899 */ /* 0x000fc800080006ff */
[----:B------:R-:W-:-:S03]  /*03f0*/  UIADD3 UR6, UPT, UPT, UR5, -0x1, URZ ;  /* 0xffffffff05067890 */ /* 0x000fc6000fffe0ff */
[----:B01----:R-:W0:Y:S01]  /*0400*/  LDC.64 R6, c[0x0][0x390] ;  /* 0x0000e400ff067b82 */ /* 0x003e220000000a00 */
[----:B------:R-:W-:-:S04]  /*0410*/  ULEA.HI UR6, UR6, UR5, URZ, 0x1c ;  /* 0x0000000506067291 */ /* 0x000fc8000f8fe0ff */
[----:B------:R-:W-:-:S09]  /*0420*/  ULEA UR6, UR6, UR4, 0x2 ;  /* 0x0000000406067291 */ /* 0x000fd2000f8e10ff */
[----:B------:R-:W1:Y:S01]  /*0430*/  LDS R9, [UR6+-0x4] ;  /* 0xfffffc06ff097984 */ /* 0x000e620008000800 */
[----:B--2---:R-:W-:-:S03]  /*0440*/  ISETP.NE.AND P0, PT, R11, RZ, PT ;  /* 0x000000ff0b00720c */ /* 0x004fc60003f05270 */
[----:B------:R-:W-:Y:S10]  /*0450*/  STS [UR6+-0x4], RZ ;  /* 0xfffffcffff007988 */ /* 0x000ff40008000806 */
[----:B------:R-:W0:Y:S02]  /*0460*/  @!P0 S2R R11, SR_CTAID.X ;  /* 0x00000000000b8919 */ /* 0x000e240000002500 */
[----:B0-----:R-:W-:-:S05]  /*0470*/  IMAD.WIDE R6, R11, 0x4, R6 ;  /* 0x000000040b067825 */ /* 0x001fca00078e0206 */
[----:B-1----:R2:W-:Y:S02]  /*0480*/  STG.E desc[UR10][R6.64], R9 ;  /* 0x0000000906007986 */ /* 0x0025e4000c10190a */
.L_x_18:
[----:B------:R-:W-:Y:S05]  /*0490*/  BSYNC.RECONVERGENT B0 ;  /* 0x0000000000007941 */ /* 0x000fea0003800200 */
.L_x_17:
[----:B------:R-:W-:-:S05]  /*04a0*/  UMOV UR5, 0x1 ;  /* 0x0000000100057882 */ /* 0x000fca0000000000 */
.L_x_21:
[----:B------:R-:W-:Y:S01]  /*04b0*/  BAR.SYNC.DEFER_BLOCKING 0x0 ;  /* 0x0000000000007b1d */ /* 0x000fe20000010000 */
[----:B------:R-:W-:Y:S01]  /*04c0*/  ISETP.GE.U32.AND P0, PT, R2, UR5, PT ;  /* 0x0000000502007c0c */ /* 0x000fe2000bf06070 */
[----:B------:R-:W-:Y:S01]  /*04d0*/  USHF.L.U32 UR5, UR5, 0x1, URZ ;  /* 0x0000000105057899 */ /* 0x000fe200080006ff */
[----:B0-2---:R-:W-:-:S03]  /*04e0*/  SHF.R.U32.HI R9, RZ, 0x1, R5 ;  /* 0x00000001ff097819 */ /* 0x005fc60000011605 */
[----:B------:R-:W-:Y:S08]  /*04f0*/  BSSY.RECONVERGENT B0, `(.L_x_19) ;  /* 0x0000011000007945 */ /* 0x000ff00003800200 */
[----:B------:R-:W-:Y:S05]  /*0500*/  @P0 BRA `(.L_x_20) ;  /* 0x00000000003c0947 */ /* 0x000fea0003800000 */
[----:B------:R-:W-:-:S05]  /*0510*/  IMAD.SHL.U32 R5, R5, 0x100, RZ ;  /* 0x0000010005057824 */ /* 0x000fca00078e00ff */
[----:B------:R-:W-:-:S04]  /*0520*/  SHF.R.S32.HI R5, RZ, 0x8, R5 ;  /* 0x00000008ff057819 */ /* 0x000fc80000011405 */
[----:B------:R-:W-:-:S05]  /*0530*/  LOP3.LUT R5, R5, 0xfffffffe, RZ, 0xc0, !PT ;  /* 0xfffffffe05057812 */ /* 0x000fca00078ec0ff */
[----:B------:R-:W-:-:S04]  /*0540*/  IMAD R5, R5, R2, R9 ;  /* 0x0000000205057224 */ /* 0x000fc800078e0209 */
[----:B------:R-:W-:-:S04]  /*0550*/  VIADD R6, R5, 0xffffffff ;  /* 0xffffffff05067836 */ /* 0x000fc80000000000 */
[----:B-1----:R-:W-:Y:S01]  /*0560*/  IMAD.IADD R7, R9, 0x1, R6 ;  /* 0x0000000109077824 */ /* 0x002fe200078e0206 */
        /* <DEDUP_REMOVED lines=9> */
.L_x_20:
[----:B------:R-:W-:Y:S05]  /*0600*/  BSYNC.RECONVERGENT B0 ;  /* 0x0000000000007941 */ /* 0x000fea0003800200 */
.L_x_19:
[----:B------:R-:W-:Y:S01]  /*0610*/  UISETP.GT.U32.AND UP0, UPT, UR5, UR7, UPT ;  /* 0x000000070500728c */ /* 0x000fe2000bf04070 */
[----:B0-----:R-:W-:-:S08]  /*0620*/  IMAD.MOV.U32 R5, RZ, RZ, R9 ;  /* 0x000000ffff057224 */ /* 0x001fd000078e0009 */
[----:B------:R-:W-:Y:S05]  /*0630*/  BRA.U !UP0, `(.L_x_21) ;  /* 0xfffffffd089c7547 */ /* 0x000fea000b83ffff */
[----:B------:R-:W-:Y:S08]  /*0640*/  BAR.SYNC.DEFER_BLOCKING 0x0 ;  /* 0x0000000000007b1d */ /* 0x000ff00000010000 */
[----:B-1----:R-:W0:Y:S01]  /*0650*/  LDC.64 R6, c[0x0][0x380] ;  /* 0x0000e000ff067b82 */ /* 0x002e220000000a00 */
[----:B------:R-:W1:Y:S04]  /*0660*/  LDS R3, [R3] ;  /* 0x0000000003037984 */ /* 0x000e680000000800 */
[----:B------:R-:W2:Y:S01]  /*0670*/  LDS R5, [R4] ;  /* 0x0000000004057984 */ /* 0x000ea20000000800 */
[----:B0-----:R-:W-:-:S03]  /*0680*/  IMAD.WIDE R6, R0, 0x4, R6 ;  /* 0x0000000400067825 */ /* 0x001fc600078e0206 */
[----:B------:R-:W-:-:S05]  /*0690*/  IADD3 R8, P0, PT, R6, UR8, RZ ;  /* 0x0000000806087c10 */ /* 0x000fca000ff1e0ff */
[----:B------:R-:W-:Y:S01]  /*06a0*/  IMAD.X R9, RZ, RZ, R7, P0 ;  /* 0x000000ffff097224 */ /* 0x000fe200000e0607 */
[----:B-1----:R-:W-:Y:S04]  /*06b0*/  STG.E desc[UR10][R6.64], R3 ;  /* 0x0000000306007986 */ /* 0x002fe8000c10190a */
[----:B--2---:R-:W-:Y:S01]  /*06c0*/  STG.E desc[UR10][R8.64], R5 ;  /* 0x0000000508007986 */ /* 0x004fe2000c10190a */
[----:B------:R-:W-:Y:S05]  /*06d0*/  EXIT ;  /* 0x000000000000794d */ /* 0x000fea0003800000 */
.L_x_22:
        /* <DEDUP_REMOVED lines=10> */
.L_x_74:


//--------------------- .text._Z10prescanIntILb1ELb1EEvPiPKiS0_iii --------------------------
	.section	.text._Z10prescanIntILb1ELb1EEvPiPKiS0_iii,"ax",@progbits
	.align	128
        .global         _Z10prescanIntILb1ELb1EEvPiPKiS0_iii
        .type           _Z10prescanIntILb1ELb1EEvPiPKiS0_iii,@function
        .size           _Z10prescanIntILb1ELb1EEvPiPKiS0_iii,(.L_x_75 - _Z10prescanIntILb1ELb1EEvPiPKiS0_iii)
        .other          _Z10prescanIntILb1ELb1EEvPiPKiS0_iii,@"STO_CUDA_ENTRY STV_DEFAULT"
_Z10prescanIntILb1ELb1EEvPiPKiS0_iii:
.text._Z10prescanIntILb1ELb1EEvPiPKiS0_iii:
        /* <DEDUP_REMOVED lines=22> */
[----:B------:R-:W-:-:S05]  /*0160*/  @!P0 LEA R10, P1, R0, R8, 0x2 ;  /* 0x00000008000a8211 */ /* 0x000fca00078210ff */
[----:B------:R-:W-:Y:S02]  /*0170*/  @!P0 IMAD.X R11, RZ, RZ, R9, P1 ;  /* 0x000000ffff0b8224 */ /* 0x000fe400008e0609 */
[----:B-----5:R0:W2:Y:S04]  /*0180*/  LDG.E R9, desc[UR8][R8.64] ;  /* 0x0000000808097981 */ /* 0x0200a8000c1e1900 */
[----:B------:R1:W3:Y:S01]  /*0190*/  @!P0 LDG.E R7, desc[UR8][R10.64] ;  /* 0x000000080a078981 */ /* 0x0002e2000c1e1900 */
[----:B------:R-:W-:Y:S02]  /*01a0*/  MOV R5, 0x400 ;  /* 0x0000040000057802 */ /* 0x000fe40000000f00 */
[----:B------:R-:W-:Y:S01]  /*01b0*/  LEA.HI R6, R3, R3, RZ, 0x1c ;  /* 0x0000000303067211 */ /* 0x000fe200078fe0ff */
[----:B------:R-:W4:Y:S01]  /*01c0*/  S2R R4, SR_CgaCtaId ;  /* 0x0000000000047919 */ /* 0x000f220000008800 */
[----:B0-----:R-:W-:-:S02]  /*01d0*/  HFMA2 R8, -RZ, RZ, 0, 5.9604644775390625e-08 ;  /* 0x00000001ff087431 */ /* 0x001fc400000001ff */
[----:B-1----:R-:W-:Y:S01]  /*01e0*/  IMAD.MOV.U32 R10, RZ, RZ, R0 ;  /* 0x000000ffff0a7224 */ /* 0x002fe200078e0000 */
[----:B----4-:R-:W-:Y:S02]  /*01f0*/  LEA R5, R4, R5, 0x18 ;  /* 0x0000000504057211 */ /* 0x010fe400078ec0ff */
[----:B------:R-:W-:-:S03]  /*0200*/  LEA.HI R4, R12, R12, RZ, 0x1c ;  /* 0x0000000c0c047211 */ /* 0x000fc600078fe0ff */
[--C-:B------:R-:W-:Y:S02]  /*0210*/  IMAD R6, R6, 0x4, R5.reuse ;  /* 0x0000000406067824 */ /* 0x100fe400078e0205 */
[----:B------:R-:W-:-:S03]  /*0220*/  IMAD R4, R4, 0x4, R5 ;  /* 0x0000000404047824 */ /* 0x000fc600078e0205 */
[----:B--2---:R0:W-:Y:S04]  /*0230*/  STS [R6], R9 ;  /* 0x0000000906007388 */ /* 0x0041e80000000800 */
[----:B---3--:R0:W-:Y:S02]  /*0240*/  STS [R4], R7 ;  /* 0x0000000704007388 */ /* 0x0081e40000000800 */
.L_x_25:
[----:B------:R-:W-:Y:S01]  /*0250*/  BAR.SYNC.DEFER_BLOCKING 0x0 ;  /* 0x0000000000007b1d */ /* 0x000fe20000010000 */
[----:B------:R-:W-:Y:S02]  /*0260*/  ISETP.GE.U32.AND P0, PT, R3, R10, PT ;  /* 0x0000000a0300720c */ /* 0x000fe40003f06070 */
[----:B------:R-:W-:Y:S02]  /*0270*/  ISETP.GT.U32.AND P1, PT, R10, 0x1, PT ;  /* 0x000000010a00780c */ /* 0x000fe40003f24070 */
[----:B------:R-:W-:Y:S01]  /*0280*/  SHF.R.U32.HI R11, RZ, 0x1, R10 ;  /* 0x00000001ff0b7819 */ /* 0x000fe2000001160a */
[----:B------:R-:W-:Y:S08]  /*0290*/  BSSY.RECONVERGENT B0, `(.L_x_23) ;  /* 0x000000f000007945 */ /* 0x000ff00003800200 */
[----:B------:R-:W-:Y:S05]  /*02a0*/  @P0 BRA `(.L_x_24) ;  /* 0x0000000000340947 */ /* 0x000fea0003800000 */
[----:B0-----:R-:W-:-:S05]  /*02b0*/  IMAD.SHL.U32 R7, R8, 0x200, RZ ;  /* 0x0000020008077824 */ /* 0x001fca00078e00ff */
[----:B------:R-:W-:-:S05]  /*02c0*/  SHF.R.S32.HI R7, RZ, 0x8, R7 ;  /* 0x00000008ff077819 */ /* 0x000fca0000011407 */
[----:B------:R-:W-:-:S04]  /*02d0*/  IMAD R7, R7, R3, R8 ;  /* 0x0000000307077224 */ /* 0x000fc800078e0208 */
[----:B------:R-:W-:-:S04]  /*02e0*/  VIADD R9, R7, 0xffffffff ;  /* 0xffffffff07097836 */ /* 0x000fc80000000000 */
[C---:B------:R-:W-:Y:S01]  /*02f0*/  IMAD.IADD R10, R9.reuse, 0x1, R8 ;  /* 0x00000001090a7824 */ /* 0x040fe200078e0208 */
[----:B------:R-:W-:-:S04]  /*0300*/  LEA.HI.SX32 R14, R9, R7, 0x1c ;  /* 0x00000007090e7211 */ /* 0x000fc800078fe2ff */
[----:B------:R-:W-:Y:S01]  /*0310*/  LEA.HI.SX32 R10, R10, R10, 0x1c ;  /* 0x0000000a0a0a7211 */ /* 0x000fe200078fe2ff */
[----:B------:R-:W-:-:S03]  /*0320*/  IMAD R14, R14, 0x4, R5 ;  /* 0x000000040e0e7824 */ /* 0x000fc600078e0205 */
[----:B------:R-:W-:-:S03]  /*0330*/  LEA R10, R10, R5, 0x2 ;  /* 0x000000050a0a7211 */ /* 0x000fc600078e10ff */
[----:B------:R-:W-:Y:S04]  /*0340*/  LDS R14, [R14+-0x4] ;  /* 0xfffffc000e0e7984 */ /* 0x000fe80000000800 */
[----:B------:R-:W0:Y:S02]  /*0350*/  LDS R7, [R10] ;  /* 0x000000000a077984 */ /* 0x000e240000000800 */
[----:B0-----:R-:W-:-:S05]  /*0360*/  IMAD.IADD R7, R14, 0x1, R7 ;  /* 0x000000010e077824 */ /* 0x001fca00078e0207 */
[----:B------:R1:W-:Y:S02]  /*0370*/  STS [R10], R7 ;  /* 0x000000070a007388 */ /* 0x0003e40000000800 */
.L_x_24:
[----:B------:R-:W-:Y:S05]  /*0380*/  BSYNC.RECONVERGENT B0 ;  /* 0x0000000000007941 */ /* 0x000fea0003800200 */
.L_x_23:
[----:B-1----:R-:W-:Y:S02]  /*0390*/  IMAD.MOV.U32 R10, RZ, RZ, R11 ;  /* 0x000000ffff0a7224 */ /* 0x002fe400078e000b */
[----:B------:R-:W-:Y:S01]  /*03a0*/  IMAD.SHL.U32 R8, R8, 0x2, RZ ;  /* 0x0000000208087824 */ /* 0x000fe200078e00ff */
[----:B------:R-:W-:Y:S06]  /*03b0*/  @P1 BRA `(.L_x_25) ;  /* 0xfffffffc00a41947 */ /* 0x000fec000383ffff */
[----:B------:R-:W-:Y:S01]  /*03c0*/  ISETP.NE.AND P0, PT, R3, RZ, PT ;  /* 0x000000ff0300720c */ /* 0x000fe20003f05270 */
[----:B------:R-:W-:-:S12]  /*03d0*/  BSSY.RECONVERGENT B0, `(.L_x_26) ;  /* 0x000000e000007945 */ /* 0x000fd80003800200 */
[----:B------:R-:W-:Y:S05]  /*03e0*/  @P0 BRA `(.L_x_27) ;  /* 0x0000000000300947 */ /* 0x000fea0003800000 */
[----:B------:R-:W1:Y:S01]  /*03f0*/  LDC R13, c[0x0][0x39c] ;  /* 0x0000e700ff0d7b82 */ /* 0x000e620000000800 */
[----:B0-----:R-:W-:-:S04]  /*0400*/  IMAD.SHL.U32 R7, R0, 0x2, RZ ;  /* 0x0000000200077824 */ /* 0x001fc800078e00ff */
[----:B------:R-:W-:-:S05]  /*0410*/  VIADD R10, R7, 0xffffffff ;  /* 0xffffffff070a7836 */ /* 0x000fca0000000000 */
[----:B------:R-:W-:-:S04]  /*0420*/  LEA.HI R10, R10, R7, RZ, 0x1c ;  /* 0x000000070a0a7211 */ /* 0x000fc800078fe0ff */
[----:B------:R-:W-:Y:S02]  /*0430*/  LEA R7, R10, R5, 0x2 ;  /* 0x000000050a077211 */ /* 0x000fe400078e10ff */
[----:B------:R-:W0:Y:S03]  /*0440*/  LDC.64 R10, c[0x0][0x390] ;  /* 0x0000e400ff0a7b82 */ /* 0x000e260000000a00 */
[----:B------:R-:W2:Y:S04]  /*0450*/  LDS R9, [R7+-0x4] ;  /* 0xfffffc0007097984 */ /* 0x000ea80000000800 */
[----:B------:R3:W-:Y:S01]  /*0460*/  STS [R7+-0x4], RZ ;  /* 0xfffffcff07007388 */ /* 0x0007e20000000800 */
[----:B-1----:R-:W-:-:S13]  /*0470*/  ISETP.NE.AND P0, PT, R13, RZ, PT ;  /* 0x000000ff0d00720c */ /* 0x002fda0003f05270 */
[----:B------:R-:W0:Y:S02]  /*0480*/  @!P0 S2R R13, SR_CTAID.X ;  /* 0x00000000000d8919 */ /* 0x000e240000002500 */
[----:B0-----:R-:W-:-:S05]  /*0490*/  IMAD.WIDE R10, R13, 0x4, R10 ;  /* 0x000000040d0a7825 */ /* 0x001fca00078e020a */
[----:B--2---:R3:W-:Y:S02]  /*04a0*/  STG.E desc[UR8][R10.64], R9 ;  /* 0x000000090a007986 */ /* 0x0047e4000c101908 */
.L_x_27:
[----:B------:R-:W-:Y:S05]  /*04b0*/  BSYNC.RECONVERGENT B0 ;  /* 0x0000000000007941 */ /* 0x000fea0003800200 */
.L_x_26:
[----:B------:R-:W-:-:S05]  /*04c0*/  UMOV UR4, 0x1 ;  /* 0x0000000100047882 */ /* 0x000fca0000000000 */
.L_x_30:
[----:B------:R-:W-:Y:S01]  /*04d0*/  BAR.SYNC.DEFER_BLOCKING 0x0 ;  /* 0x0000000000007b1d */ /* 0x000fe20000010000 */
[----:B------:R-:W-:Y:S01]  /*04e0*/  ISETP.GE.U32.AND P0, PT, R3, UR4, PT ;  /* 0x0000000403007c0c */ /* 0x000fe2000bf06070 */
[----:B------:R-:W-:Y:S01]  /*04f0*/  USHF.L.U32 UR4, UR4, 0x1, URZ ;  /* 0x0000000104047899 */ /* 0x000fe200080006ff */
[----:B------:R-:W-:-:S03]  /*0500*/  SHF.R.U32.HI R14, RZ, 0x1, R8 ;  /* 0x00000001ff0e7819 */ /* 0x000fc60000011608 */
[----:B------:R-:W-:Y:S02]  /*0510*/  BSSY.RECONVERGENT B0, `(.L_x_28) ;  /* 0x0000012000007945 */ /* 0x000fe40003800200 */
[----:B------:R-:W-:-:S06]  /*0520*/  ISETP.LT.U32.AND P1, PT, R0, UR4, PT ;  /* 0x0000000400007c0c */ /* 0x000fcc000bf21070 */
[----:B------:R-:W-:Y:S07]  /*0530*/  @P0 BRA `(.L_x_29) ;  /* 0x00000000003c0947 */ /* 0x000fee0003800000 */
[----:B0--3--:R-:W-:-:S05]  /*0540*/  IMAD.SHL.U32 R7, R8, 0x100, RZ ;  /* 0x0000010008077824 */ /* 0x009fca00078e00ff */
[----:B------:R-:W-:-:S04]  /*0550*/  SHF.R.S32.HI R7, RZ, 0x8, R7 ;  /* 0x00000008ff077819 */ /* 0x000fc80000011407 */
[----:B------:R-:W-:-:S05]  /*0560*/  LOP3.LUT R8, R7, 0xfffffffe, RZ, 0xc0, !PT ;  /* 0xfffffffe07087812 */ /* 0x000fca00078ec0ff */
[----:B------:R-:W-:-:S04]  /*0570*/  IMAD R8, R8, R3, R14 ;  /* 0x0000000308087224 */ /* 0x000fc800078e020e */
[----:B------:R-:W-:-:S04]  /*0580*/  VIADD R7, R8, 0xffffffff ;  /* 0xffffffff08077836 */ /* 0x000fc80000000000 */
[----:B------:R-:W-:Y:S01]  /*0590*/  IMAD.IADD R9, R14, 0x1, R7 ;  /* 0x000000010e097824 */ /* 0x000fe200078e0207 */
[----:B------:R-:W-:-:S04]  /*05a0*/  LEA.HI.SX32 R8, R7, R8, 0x1c ;  /* 0x0000000807087211 */ /* 0x000fc800078fe2ff */
[----:B------:R-:W-:Y:S01]  /*05b0*/  LEA.HI.SX32 R10, R9, R9, 0x1c ;  /* 0x00000009090a7211 */ /* 0x000fe200078fe2ff */
[----:B------:R-:W-:-:S03]  /*05c0*/  IMAD R8, R8, 0x4, R5 ;  /* 0x0000000408087824 */ /* 0x000fc600078e0205 */
[----:B------:R-:W-:Y:S02]  /*05d0*/  LEA R10, R10, R5, 0x2 ;  /* 0x000000050a0a7211 */ /* 0x000fe400078e10ff */
[----:B------:R-:W-:Y:S04]  /*05e0*/  LDS R7, [R8+-0x4] ;  /* 0xfffffc0008077984 */ /* 0x000fe80000000800 */
[----:B------:R-:W0:Y:S02]  /*05f0*/  LDS R9, [R10] ;  /* 0x000000000a097984 */ /* 0x000e240000000800 */
[----:B0-----:R-:W-:Y:S02]  /*0600*/  IMAD.IADD R7, R7, 0x1, R9 ;  /* 0x0000000107077824 */ /* 0x001fe400078e0209 */
[----:B------:R1:W-:Y:S04]  /*0610*/  STS [R8+-0x4], R9 ;  /* 0xfffffc0908007388 */ /* 0x0003e80000000800 */
[----:B------:R1:W-:Y:S02]  /*0620*/  STS [R10], R7 ;  /* 0x000000070a007388 */ /* 0x0003e40000000800 */
.L_x_29:
[----:B------:R-:W-:Y:S05]  /*0630*/  BSYNC.RECONVERGENT B0 ;  /* 0x0000000000007941 */ /* 0x000fea0003800200 */
.L_x_28:
[----:B-1----:R-:W-:Y:S01]  /*0640*/  IMAD.MOV.U32 R8, RZ, RZ, R14 ;  /* 0x000000ffff087224 */ /* 0x002fe200078e000e */
[----:B------:R-:W-:Y:S06]  /*0650*/  @!P1 BRA `(.L_x_30) ;  /* 0xfffffffc009c9947 */ /* 0x000fec000383ffff */
[----:B------:R-:W-:Y:S06]  /*0660*/  BAR.SYNC.DEFER_BLOCKING 0x0 ;  /* 0x0000000000007b1d */ /* 0x000fec0000010000 */
[----:B------:R-:W1:Y:S02]  /*0670*/  LDCU UR5, c[0x0][0x398] ;  /* 0x00007300ff0577ac */ /* 0x000e640008000800 */
[----:B0--3--:R-:W0:Y:S01]  /*0680*/  LDC.64 R8, c[0x0][0x380] ;  /* 0x0000e000ff087b82 */ /* 0x009e220000000a00 */
[----:B------:R-:W2:Y:S01]  /*0690*/  LDS R3, [R6] ;  /* 0x0000000006037984 */ /* 0x000ea20000000800 */
[----:B-1----:R-:W-:Y:S01]  /*06a0*/  ISETP.GE.AND P0, PT, R12, UR5, PT ;  /* 0x000000050c007c0c */ /* 0x002fe2000bf06270 */
[----:B0-----:R-:W-:-:S05]  /*06b0*/  IMAD.WIDE R8, R2, 0x4, R8 ;  /* 0x0000000402087825 */ /* 0x001fca00078e0208 */
[----:B--2---:R0:W-:Y:S07]  /*06c0*/  STG.E desc[UR8][R8.64], R3 ;  /* 0x0000000308007986 */ /* 0x0041ee000c101908 */
[----:B------:R-:W-:Y:S05]  /*06d0*/  @P0 EXIT ;  /* 0x000000000000094d */ /* 0x000fea0003800000 */
[----:B------:R-:W1:Y:S01]  /*06e0*/  LDS R5, [R4] ;  /* 0x0000000004057984 */ /* 0x000e620000000800 */
[----:B------:R-:W-:-:S05]  /*06f0*/  LEA R2, P0, R0, R8, 0x2 ;  /* 0x0000000800027211 */ /* 0x000fca00078010ff */
[----:B0-----:R-:W-:-:S05]  /*0700*/  IMAD.X R3, RZ, RZ, R9, P0 ;  /* 0x000000ffff037224 */ /* 0x001fca00000e0609 */
[----:B-1----:R-:W-:Y:S01]  /*0710*/  STG.E desc[UR8][R2.64], R5 ;  /* 0x0000000502007986 */ /* 0x002fe2000c101908 */
[----:B------:R-:W-:Y:S05]  /*0720*/  EXIT ;  /* 0x000000000000794d */ /* 0x000fea0003800000 */
.L_x_31:
        /* <DEDUP_REMOVED lines=13> */
.L_x_75:


//--------------------- .text._Z7prescanILb0ELb0EEvPfPKfS0_iii --------------------------
	.section	.text._Z7prescanILb0ELb0EEvPfPKfS0_iii,"ax",@progbits
	.align	128
        .global         _Z7prescanILb0ELb0EEvPfPKfS0_iii
        .type           _Z7prescanILb0ELb0EEvPfPKfS0_iii,@function
        .size           _Z7prescanILb0ELb0EEvPfPKfS0_iii,(.L_x_76 - _Z7prescanILb0ELb0EEvPfPKfS0_iii)
        .other          _Z7prescanILb0ELb0EEvPfPKfS0_iii,@"STO_CUDA_ENTRY STV_DEFAULT"
_Z7prescanILb0ELb0EEvPfPKfS0_iii:
.text._Z7prescanILb0ELb0EEvPfPKfS0_iii:
        /* <DEDUP_REMOVED lines=35> */
.L_x_34:
        /* <DEDUP_REMOVED lines=17> */
[----:B0-----:R-:W-:-:S05]  /*0340*/  FADD R8, R7, R8 ;  /* 0x0000000807087221 */ /* 0x001fca0000000000 */
[----:B------:R1:W-:Y:S02]  /*0350*/  STS [R9], R8 ;  /* 0x0000000809007388 */ /* 0x0003e40000000800 */
.L_x_33:
[----:B------:R-:W-:Y:S05]  /*0360*/  BSYNC.RECONVERGENT B0 ;  /* 0x0000000000007941 */ /* 0x000fea0003800200 */
.L_x_32:
        /* <DEDUP_REMOVED lines=9> */
.L_x_37:
        /* <DEDUP_REMOVED lines=19> */
[----:B0-----:R-:W-:Y:S02]  /*0530*/  FADD R8, R8, R10 ;  /* 0x0000000a08087221 */ /* 0x001fe40000000000 */
[----:B------:R1:W-:Y:S04]  /*0540*/  STS [R7+-0x4], R10 ;  /* 0xfffffc0a07007388 */ /* 0x0003e80000000800 */
[----:B------:R1:W-:Y:S02]  /*0550*/  STS [R9], R8 ;  /* 0x0000000809007388 */ /* 0x0003e40000000800 */
.L_x_36:
[----:B------:R-:W-:Y:S05]  /*0560*/  BSYNC.RECONVERGENT B0 ;  /* 0x0000000000007941 */ /* 0x000fea0003800200 */
.L_x_35:
        /* <DEDUP_REMOVED lines=12> */
.L_x_38:
        /* <DEDUP_REMOVED lines=13> */
.L_x_76:


//--------------------- .text._Z7prescanILb0ELb1EEvPfPKfS0_iii --------------------------
	.section	.text._Z7prescanILb0ELb1EEvPfPKfS0_iii,"ax",@progbits
	.align	128
        .global         _Z7prescanILb0ELb1EEvPfPKfS0_iii
        .type           _Z7prescanILb0ELb1EEvPfPKfS0_iii,@function
        .size           _Z7prescanILb0ELb1EEvPfPKfS0_iii,(.L_x_77 - _Z7prescanILb0ELb1EEvPfPKfS0_iii)
        .other          _Z7prescanILb0ELb1EEvPfPKfS0_iii,@"STO_CUDA_ENTRY STV_DEFAULT"
_Z7prescanILb0ELb1EEvPfPKfS0_iii:
.text._Z7prescanILb0ELb1EEvPfPKfS0_iii:
        /* <DEDUP_REMOVED lines=37> */
.L_x_41:
        /* <DEDUP_REMOVED lines=19> */
.L_x_40:
[----:B------:R-:W-:Y:S05]  /*0380*/  BSYNC.RECONVERGENT B0 ;  /* 0x0000000000007941 */ /* 0x000fea0003800200 */
.L_x_39:
        /* <DEDUP_REMOVED lines=10> */
.L_x_44:
        /* <DEDUP_REMOVED lines=22> */
.L_x_43:
[----:B------:R-:W-:Y:S05]  /*0590*/  BSYNC.RECONVERGENT B0 ;  /* 0x0000000000007941 */ /* 0x000fea0003800200 */
.L_x_42:
        /* <DEDUP_REMOVED lines=15> */
.L_x_45:
        /* <DEDUP_REMOVED lines=15> */
.L_x_77:


//--------------------- .text._Z7prescanILb1ELb0EEvPfPKfS0_iii --------------------------
	.section	.text._Z7prescanILb1ELb0EEvPfPKfS0_iii,"ax",@progbits
	.align	128
        .global         _Z7prescanILb1ELb0EEvPfPKfS0_iii
        .type           _Z7prescanILb1ELb0EEvPfPKfS0_iii,@function
        .size           _Z7prescanILb1ELb0EEvPfPKfS0_iii,(.L_x_78 - _Z7prescanILb1ELb0EEvPfPKfS0_iii)
        .other          _Z7prescanILb1ELb0EEvPfPKfS0_iii,@"STO_CUDA_ENTRY STV_DEFAULT"
_Z7prescanILb1ELb0EEvPfPKfS0_iii:
.text._Z7prescanILb1ELb0EEvPfPKfS0_iii:
        /* <DEDUP_REMOVED lines=35> */
.L_x_48:
        /* <DEDUP_REMOVED lines=17> */
.L_x_47:
[----:B------:R-:W-:Y:S05]  /*0340*/  BSYNC.RECONVERGENT B0 ;  /* 0x0000000000007941 */ /* 0x000fea0003800200 */
.L_x_46:
        /* <DEDUP_REMOVED lines=20> */
.L_x_50:
[----:B------:R-:W-:Y:S05]  /*0490*/  BSYNC.RECONVERGENT B0 ;  /* 0x0000000000007941 */ /* 0x000fea0003800200 */
.L_x_49:
[----:B------:R-:W-:-:S05]  /*04a0*/  UMOV UR5, 0x1 ;  /* 0x0000000100057882 */ /* 0x000fca0000000000 */
.L_x_53:
        /* <DEDUP_REMOVED lines=21> */
.L_x_52:
[----:B------:R-:W-:Y:S05]  /*0600*/  BSYNC.RECONVERGENT B0 ;  /* 0x0000000000007941 */ /* 0x000fea0003800200 */
.L_x_51:
        /* <DEDUP_REMOVED lines=13> */
.L_x_54:
        /* <DEDUP_REMOVED lines=10> */
.L_x_78:


//--------------------- .text._Z7prescanILb1ELb1EEvPfPKfS0_iii --------------------------
	.section	.text._Z7prescanILb1ELb1EEvPfPKfS0_iii,"ax",@progbits
	.align	128
        .global         _Z7prescanILb1ELb1EEvPfPKfS0_iii
        .type           _Z7prescanILb1ELb1EEvPfPKfS0_iii,@function
        .size           _Z7prescanILb1ELb1EEvPfPKfS0_iii,(.L_x_79 - _Z7prescanILb1ELb1EEvPfPKfS0_iii)
        .other          _Z7prescanILb1ELb1EEvPfPKfS0_iii,@"STO_CUDA_ENTRY STV_DEFAULT"
_Z7prescanILb1ELb1EEvPfPKfS0_iii:
.text._Z7prescanILb1ELb1EEvPfPKfS0_iii:
        /* <DEDUP_REMOVED lines=37> */
.L_x_57:
        /* <DEDUP_REMOVED lines=12> */
[----:B------:R-:W-:Y:S02]  /*0310*/  LEA.HI.SX32 R10, R10, R10, 0x1c ;  /* 0x0000000a0a0a7211 */ /* 0x000fe400078fe2ff */
[----:B------:R-:W-:-:S03]  /*0320*/  LEA R14, R14, R5, 0x2 ;  /* 0x000000050e0e7211 */ /* 0x000fc600078e10ff */
[----:B------:R-:W-:-:S03]  /*0330*/  IMAD R10, R10, 0x4, R5 ;  /* 0x000000040a0a7824 */ /* 0x000fc600078e0205 */
[----:B------:R-:W-:Y:S04]  /*0340*/  LDS R14, [R14+-0x4] ;  /* 0xfffffc000e0e7984 */ /* 0x000fe80000000800 */
[----:B------:R-:W0:Y:S02]  /*0350*/  LDS R7, [R10] ;  /* 0x000000000a077984 */ /* 0x000e240000000800 */
[----:B0-----:R-:W-:-:S05]  /*0360*/  FADD R7, R14, R7 ;  /* 0x000000070e077221 */ /* 0x001fca0000000000 */
[----:B------:R1:W-:Y:S02]  /*0370*/  STS [R10], R7 ;  /* 0x000000070a007388 */ /* 0x0003e40000000800 */
.L_x_56:
[----:B------:R-:W-:Y:S05]  /*0380*/  BSYNC.RECONVERGENT B0 ;  /* 0x0000000000007941 */ /* 0x000fea0003800200 */
.L_x_55:
[----:B-1----:R-:W-:Y:S02]  /*0390*/  IMAD.MOV.U32 R10, RZ, RZ, R11 ;  /* 0x000000ffff0a7224 */ /* 0x002fe400078e000b */
[----:B------:R-:W-:Y:S01]  /*03a0*/  IMAD.SHL.U32 R8, R8, 0x2, RZ ;  /* 0x0000000208087824 */ /* 0x000fe200078e00ff */
[----:B------:R-:W-:Y:S06]  /*03b0*/  @P1 BRA `(.L_x_57) ;  /* 0xfffffffc00a41947 */ /* 0x000fec000383ffff */
[----:B------:R-:W-:Y:S01]  /*03c0*/  ISETP.NE.AND P0, PT, R3, RZ, PT ;  /* 0x000000ff0300720c */ /* 0x000fe20003f05270 */
[----:B------:R-:W-:-:S12]  /*03d0*/  BSSY.RECONVERGENT B0, `(.L_x_58) ;  /* 0x000000e000007945 */ /* 0x000fd80003800200 */
[----:B------:R-:W-:Y:S05]  /*03e0*/  @P0 BRA `(.L_x_59) ;  /* 0x0000000000300947 */ /* 0x000fea0003800000 */
[----:B------:R-:W1:Y:S01]  /*03f0*/  LDC R13, c[0x0][0x39c] ;  /* 0x0000e700ff0d7b82 */ /* 0x000e620000000800 */
[----:B0-----:R-:W-:-:S05]  /*0400*/  IMAD.SHL.U32 R7, R0, 0x2, RZ ;  /* 0x0000000200077824 */ /* 0x001fca00078e00ff */
[----:B------:R-:W-:-:S04]  /*0410*/  IADD3 R10, PT, PT, R7, -0x1, RZ ;  /* 0xffffffff070a7810 */ /* 0x000fc80007ffe0ff */
[----:B------:R-:W-:-:S05]  /*0420*/  LEA.HI R10, R10, R7, RZ, 0x1c ;  /* 0x000000070a0a7211 */ /* 0x000fca00078fe0ff */
[----:B------:R-:W-:Y:S02]  /*0430*/  IMAD R7, R10, 0x4, R5 ;  /* 0x000000040a077824 */ /* 0x000fe400078e0205 */
[----:B------:R-:W0:Y:S03]  /*0440*/  LDC.64 R10, c[0x0][0x390] ;  /* 0x0000e400ff0a7b82 */ /* 0x000e260000000a00 */
[----:B------:R-:W2:Y:S01]  /*0450*/  LDS R9, [R7+-0x4] ;  /* 0xfffffc0007097984 */ /* 0x000ea20000000800 */
[----:B-1----:R-:W-:-:S03]  /*0460*/  ISETP.NE.AND P0, PT, R13, RZ, PT ;  /* 0x000000ff0d00720c */ /* 0x002fc60003f05270 */
[----:B------:R1:W-:Y:S10]  /*0470*/  STS [R7+-0x4], RZ ;  /* 0xfffffcff07007388 */ /* 0x0003f40000000800 */
[----:B------:R-:W0:Y:S02]  /*0480*/  @!P0 S2R R13, SR_CTAID.X ;  /* 0x00000000000d8919 */ /* 0x000e240000002500 */
[----:B0-----:R-:W-:-:S05]  /*0490*/  IMAD.WIDE R10, R13, 0x4, R10 ;  /* 0x000000040d0a7825 */ /* 0x001fca00078e020a */
[----:B--2---:R1:W-:Y:S02]  /*04a0*/  STG.E desc[UR8][R10.64], R9 ;  /* 0x000000090a007986 */ /* 0x0043e4000c101908 */
.L_x_59:
[----:B------:R-:W-:Y:S05]  /*04b0*/  BSYNC.RECONVERGENT B0 ;  /* 0x0000000000007941 */ /* 0x000fea0003800200 */
.L_x_58:
[----:B------:R-:W-:-:S05]  /*04c0*/  UMOV UR4, 0x1 ;  /* 0x0000000100047882 */ /* 0x000fca0000000000 */
.L_x_62:
[----:B------:R-:W-:Y:S01]  /*04d0*/  BAR.SYNC.DEFER_BLOCKING 0x0 ;  /* 0x0000000000007b1d */ /* 0x000fe20000010000 */
[----:B------:R-:W-:Y:S01]  /*04e0*/  ISETP.GE.U32.AND P0, PT, R3, UR4, PT ;  /* 0x0000000403007c0c */ /* 0x000fe2000bf06070 */
[----:B------:R-:W-:Y:S01]  /*04f0*/  USHF.L.U32 UR4, UR4, 0x1, URZ ;  /* 0x0000000104047899 */ /* 0x000fe200080006ff */
[----:B------:R-:W-:-:S03]  /*0500*/  SHF.R.U32.HI R14, RZ, 0x1, R8 ;  /* 0x00000001ff0e7819 */ /* 0x000fc60000011608 */
[----:B------:R-:W-:Y:S02]  /*0510*/  BSSY.RECONVERGENT B0, `(.L_x_60) ;  /* 0x0000012000007945 */ /* 0x000fe40003800200 */
[----:B------:R-:W-:-:S06]  /*0520*/  ISETP.LT.U32.AND P1, PT, R0, UR4, PT ;  /* 0x0000000400007c0c */ /* 0x000fcc000bf21070 */
[----:B------:R-:W-:Y:S07]  /*0530*/  @P0 BRA `(.L_x_61) ;  /* 0x00000000003c0947 */ /* 0x000fee0003800000 */
[----:B01----:R-:W-:-:S05]  /*0540*/  IMAD.SHL.U32 R7, R8, 0x100, RZ ;  /* 0x0000010008077824 */ /* 0x003fca00078e00ff */
[----:B------:R-:W-:-:S04]  /*0550*/  SHF.R.S32.HI R7, RZ, 0x8, R7 ;  /* 0x00000008ff077819 */ /* 0x000fc80000011407 */
[----:B------:R-:W-:-:S05]  /*0560*/  LOP3.LUT R8, R7, 0xfffffffe, RZ, 0xc0, !PT ;  /* 0xfffffffe07087812 */ /* 0x000fca00078ec0ff */
[----:B------:R-:W-:-:S04]  /*0570*/  IMAD R8, R8, R3, R14 ;  /* 0x0000000308087224 */ /* 0x000fc800078e020e */
[----:B------:R-:W-:-:S04]  /*0580*/  VIADD R7, R8, 0xffffffff ;  /* 0xffffffff08077836 */ /* 0x000fc80000000000 */
[----:B------:R-:W-:Y:S01]  /*0590*/  IMAD.IADD R9, R14, 0x1, R7 ;  /* 0x000000010e097824 */ /* 0x000fe200078e0207 */
[----:B------:R-:W-:-:S04]  /*05a0*/  LEA.HI.SX32 R8, R7, R8, 0x1c ;  /* 0x0000000807087211 */ /* 0x000fc800078fe2ff */
[----:B------:R-:W-:Y:S02]  /*05b0*/  LEA.HI.SX32 R10, R9, R9, 0x1c ;  /* 0x00000009090a7211 */ /* 0x000fe400078fe2ff */
[----:B------:R-:W-:-:S03]  /*05c0*/  LEA R8, R8, R5, 0x2 ;  /* 0x0000000508087211 */ /* 0x000fc600078e10ff */
[----:B------:R-:W-:Y:S02]  /*05d0*/  IMAD R10, R10, 0x4, R5 ;  /* 0x000000040a0a7824 */ /* 0x000fe400078e0205 */
[----:B------:R-:W-:Y:S04]  /*05e0*/  LDS R7, [R8+-0x4] ;  /* 0xfffffc0008077984 */ /* 0x000fe80000000800 */
[----:B------:R-:W0:Y:S02]  /*05f0*/  LDS R9, [R10] ;  /* 0x000000000a097984 */ /* 0x000e240000000800 */
[----:B0-----:R-:W-:Y:S02]  /*0600*/  FADD R7, R7, R9 ;  /* 0x0000000907077221 */ /* 0x001fe40000000000 */
[----:B------:R2:W-:Y:S04]  /*0610*/  STS [R8+-0x4], R9 ;  /* 0xfffffc0908007388 */ /* 0x0005e80000000800 */
[----:B------:R2:W-:Y:S02]  /*0620*/  STS [R10], R7 ;  /* 0x000000070a007388 */ /* 0x0005e40000000800 */
.L_x_61:
[----:B------:R-:W-:Y:S05]  /*0630*/  BSYNC.RECONVERGENT B0 ;  /* 0x0000000000007941 */ /* 0x000fea0003800200 */
.L_x_60:
[----:B--2---:R-:W-:Y:S01]  /*0640*/  IMAD.MOV.U32 R8, RZ, RZ, R14 ;  /* 0x000000ffff087224 */ /* 0x004fe200078e000e */
[----:B------:R-:W-:Y:S06]  /*0650*/  @!P1 BRA `(.L_x_62) ;  /* 0xfffffffc009c9947 */ /* 0x000fec000383ffff */
[----:B------:R-:W-:Y:S06]  /*0660*/  BAR.SYNC.DEFER_BLOCKING 0x0 ;  /* 0x0000000000007b1d */ /* 0x000fec0000010000 */
[----:B------:R-:W2:Y:S02]  /*0670*/  LDCU UR5, c[0x0][0x398] ;  /* 0x00007300ff0577ac */ /* 0x000ea40008000800 */
[----:B01----:R-:W0:Y:S01]  /*0680*/  LDC.64 R8, c[0x0][0x380] ;  /* 0x0000e000ff087b82 */ /* 0x003e220000000a00 */
[----:B------:R-:W1:Y:S01]  /*0690*/  LDS R3, [R6] ;  /* 0x0000000006037984 */ /* 0x000e620000000800 */
[----:B--2---:R-:W-:Y:S01]  /*06a0*/  ISETP.GE.AND P0, PT, R12, UR5, PT ;  /* 0x000000050c007c0c */ /* 0x004fe2000bf06270 */
[----:B0-----:R-:W-:-:S05]  /*06b0*/  IMAD.WIDE R8, R2, 0x4, R8 ;  /* 0x0000000402087825 */ /* 0x001fca00078e0208 */
[----:B-1----:R0:W-:Y:S07]  /*06c0*/  STG.E desc[UR8][R8.64], R3 ;  /* 0x0000000308007986 */ /* 0x0021ee000c101908 */
[----:B------:R-:W-:Y:S05]  /*06d0*/  @P0 EXIT ;  /* 0x000000000000094d */ /* 0x000fea0003800000 */
[----:B------:R-:W1:Y:S01]  /*06e0*/  LDS R5, [R4] ;  /* 0x0000000004057984 */ /* 0x000e620000000800 */
[----:B------:R-:W-:-:S05]  /*06f0*/  LEA R2, P0, R0, R8, 0x2 ;  /* 0x0000000800027211 */ /* 0x000fca00078010ff */
[----:B0-----:R-:W-:-:S05]  /*0700*/  IMAD.X R3, RZ, RZ, R9, P0 ;  /* 0x000000ffff037224 */ /* 0x001fca00000e0609 */
[----:B-1----:R-:W-:Y:S01]  /*0710*/  STG.E desc[UR8][R2.64], R5 ;  /* 0x0000000502007986 */ /* 0x002fe2000c101908 */
[----:B------:R-:W-:Y:S05]  /*0720*/  EXIT ;  /* 0x000000000000794d */ /* 0x000fea0003800000 */
.L_x_63:
        /* <DEDUP_REMOVED lines=13> */
.L_x_79:


//--------------------- .text._Z9prefixSumPjS_S_ii --------------------------
	.section	.text._Z9prefixSumPjS_S_ii,"ax",@progbits
	.align	128
        .global         _Z9prefixSumPjS_S_ii
        .type           _Z9prefixSumPjS_S_ii,@function
        .size           _Z9prefixSumPjS_S_ii,(.L_x_80 - _Z9prefixSumPjS_S_ii)
        .other          _Z9prefixSumPjS_S_ii,@"STO_CUDA_ENTRY STV_DEFAULT"
_Z9prefixSumPjS_S_ii:
.text._Z9prefixSumPjS_S_ii:
[----:B------:R-:W-:Y:S01]  /*0000*/  LDC R1, c[0x0][0x37c] ;  /* 0x0000df00ff017b82 */ /* 0x000fe20000000800 */
[----:B------:R-:W0:Y:S01]  /*0010*/  S2R R0, SR_CTAID.X ;  /* 0x0000000000007919 */ /* 0x000e220000002500 */
[----:B------:R-:W1:Y:S01]  /*0020*/  LDCU UR8, c[0x0][0x398] ;  /* 0x00007300ff0877ac */ /* 0x000e620008000800 */
[----:B------:R-:W2:Y:S01]  /*0030*/  S2R R2, SR_TID.X ;  /* 0x0000000000027919 */ /* 0x000ea20000002100 */
[----:B------:R-:W3:Y:S01]  /*0040*/  LDCU.64 UR6, c[0x0][0x358] ;  /* 0x00006b00ff0677ac */ /* 0x000ee20008000a00 */
[----:B0-----:R-:W-:-:S05]  /*0050*/  IMAD.SHL.U32 R3, R0, 0x400, RZ ;  /* 0x0000040000037824 */ /* 0x001fca00078e00ff */
[----:B--2---:R-:W-:-:S04]  /*0060*/  LOP3.LUT R3, R3, R2, RZ, 0xfc, !PT ;  /* 0x0000000203037212 */ /* 0x004fc800078efcff */
[C---:B-1----:R-:W-:Y:S01]  /*0070*/  ISETP.GE.U32.AND P0, PT, R3.reuse, UR8, PT ;  /* 0x0000000803007c0c */ /* 0x042fe2000bf06070 */
[----:B------:R-:W-:-:S05]  /*0080*/  VIADD R9, R3, 0x200 ;  /* 0x0000020003097836 */ /* 0x000fca0000000000 */
[----:B------:R-:W-:-:S07]  /*0090*/  ISETP.GE.U32.AND P1, PT, R9, UR8, PT ;  /* 0x0000000809007c0c */ /* 0x000fce000bf26070 */
[----:B------:R-:W0:Y:S08]  /*00a0*/  @!P0 LDC.64 R4, c[0x0][0x380] ;  /* 0x0000e000ff048b82 */ /* 0x000e300000000a00 */
[----:B------:R-:W1:Y:S01]  /*00b0*/  @!P1 LDC.64 R6, c[0x0][0x380] ;  /* 0x0000e000ff069b82 */ /* 0x000e620000000a00 */
[----:B0-----:R-:W-:-:S06]  /*00c0*/  @!P0 IMAD.WIDE.U32 R4, R3, 0x4, R4 ;  /* 0x0000000403048825 */ /* 0x001fcc00078e0004 */
[----:B---3--:R0:W2:Y:S01]  /*00d0*/  @!P0 LDG.E R4, desc[UR6][R4.64] ;  /* 0x0000000604048981 */ /* 0x0080a2000c1e1900 */
[----:B-1----:R-:W-:-:S06]  /*00e0*/  @!P1 IMAD.WIDE.U32 R6, R9, 0x4, R6 ;  /* 0x0000000409069825 */ /* 0x002fcc00078e0006 */
[----:B------:R-:W3:Y:S01]  /*00f0*/  @!P1 LDG.E R6, desc[UR6][R6.64] ;  /* 0x0000000606069981 */ /* 0x000ee2000c1e1900 */
[----:B------:R-:W1:Y:S01]  /*0100*/  S2UR UR5, SR_CgaCtaId ;  /* 0x00000000000579c3 */ /* 0x000e620000008800 */
[----:B------:R-:W-:Y:S01]  /*0110*/  CS2R R8, SRZ ;  /* 0x0000000000087805 */ /* 0x000fe2000001ff00 */
[----:B------:R-:W-:Y:S02]  /*0120*/  UMOV UR4, 0x400 ;  /* 0x0000040000047882 */ /* 0x000fe40000000000 */
[----:B-1----:R-:W-:Y:S01]  /*0130*/  ULEA UR4, UR5, UR4, 0x18 ;  /* 0x0000000405047291 */ /* 0x002fe2000f8ec0ff */
[C---:B------:R-:W-:Y:S01]  /*0140*/  ISETP.GT.U32.AND P2, PT, R2.reuse, 0x6, PT ;  /* 0x000000060200780c */ /* 0x040fe20003f44070 */
[----:B------:R-:W1:Y:S04]  /*0150*/  LDCU UR5, c[0x0][0x39c] ;  /* 0x00007380ff0577ac */ /* 0x000e680008000800 */
[----:B0-----:R-:W-:-:S02]  /*0160*/  LEA R5, R2, UR4, 0x2 ;  /* 0x0000000402057c11 */ /* 0x001fc4000f8e10ff */
[----:B--2---:R-:W-:Y:S02]  /*0170*/  @!P0 I2FP.F32.U32 R8, R4 ;  /* 0x0000000400088245 */ /* 0x004fe40000201000 */
[----:B---3--:R-:W-:-:S04]  /*0180*/  @!P1 I2FP.F32.U32 R9, R6 ;  /* 0x0000000600099245 */ /* 0x008fc80000201000 */
[----:B------:R-:W0:Y:S08]  /*0190*/  F2I.U32.TRUNC.NTZ R8, R8 ;  /* 0x0000000800087305 */ /* 0x000e30000020f000 */
[----:B------:R-:W2:Y:S01]  /*01a0*/  F2I.U32.TRUNC.NTZ R10, R9 ;  /* 0x00000009000a7305 */ /* 0x000ea2000020f000 */
[----:B0-----:R-:W-:Y:S04]  /*01b0*/  STS [R5], R8 ;  /* 0x0000000805007388 */ /* 0x001fe80000000800 */
[----:B--2---:R-:W-:Y:S01]  /*01c0*/  STS [R5+0x800], R10 ;  /* 0x0008000a05007388 */ /* 0x004fe20000000800 */
[----:B------:R-:W-:Y:S01]  /*01d0*/  BAR.SYNC.DEFER_BLOCKING 0x0 ;  /* 0x0000000000007b1d */ /* 0x000fe20000010000 */
[C---:B------:R-:W-:Y:S01]  /*01e0*/  ISETP.GT.U32.AND P0, PT, R2.reuse, 0x1ff, PT ;  /* 0x000001ff0200780c */ /* 0x040fe20003f04070 */
[----:B------:R-:W-:-:S12]  /*01f0*/  IMAD R4, R2, 0x4, R5 ;  /* 0x0000000402047824 */ /* 0x000fd800078e0205 */
[----:B------:R-:W-:Y:S04]  /*0200*/  @!P0 LDS R6, [R4] ;  /* 0x0000000004068984 */ /* 0x000fe80000000800 */
[----:B------:R-:W0:Y:S01]  /*0210*/  @!P0 LDS R7, [R4+0x4] ;  /* 0x0000040004078984 */ /* 0x000e220000000800 */
[----:B------:R-:W-:Y:S01]  /*0220*/  ISETP.GT.U32.AND P1, PT, R2, 0xff, PT ;  /* 0x000000ff0200780c */ /* 0x000fe20003f24070 */
[----:B0-----:R-:W-:-:S05]  /*0230*/  @!P0 IMAD.IADD R7, R6, 0x1, R7 ;  /* 0x0000000106078824 */ /* 0x001fca00078e0207 */
[----:B------:R-:W-:Y:S07]  /*0240*/  @!P0 STS [R4+0x4], R7 ;  /* 0x0000040704008388 */ /* 0x000fee0000000800 */
[C---:B------:R-:W-:Y:S01]  /*0250*/  @!P1 LEA R6, R2.reuse, 0x10, 0x4 ;  /* 0x0000001002069811 */ /* 0x040fe200078e20ff */
[----:B------:R-:W-:Y:S06]  /*0260*/  BAR.SYNC.DEFER_BLOCKING 0x0 ;  /* 0x0000000000007b1d */ /* 0x000fec0000010000 */
[----:B------:R-:W-:Y:S04]  /*0270*/  @!P1 LDS R9, [R6+UR4+-0xc] ;  /* 0xfffff40406099984 */ /* 0x000fe80008000800 */
[----:B------:R-:W0:Y:S01]  /*0280*/  @!P1 LDS R10, [R6+UR4+-0x4] ;  /* 0xfffffc04060a9984 */ /* 0x000e220008000800 */
[----:B------:R-:W-:-:S13]  /*0290*/  ISETP.GT.U32.AND P0, PT, R2, 0x7f, PT ;  /* 0x0000007f0200780c */ /* 0x000fda0003f04070 */
[----:B------:R-:W-:Y:S01]  /*02a0*/  @!P0 LEA R8, R2, 0x20, 0x5 ;  /* 0x0000002002088811 */ /* 0x000fe200078e28ff */
[----:B0-----:R-:W-:-:S05]  /*02b0*/  @!P1 IMAD.IADD R9, R9, 0x1, R10 ;  /* 0x0000000109099824 */ /* 0x001fca00078e020a */
[----:B------:R-:W-:Y:S01]  /*02c0*/  @!P1 STS [R6+UR4+-0x4], R9 ;  /* 0xfffffc0906009988 */ /* 0x000fe20008000804 */
        /* <DEDUP_REMOVED lines=45> */
[----:B------:R-:W-:Y:S01]  /*05a0*/  ISETP.NE.AND P1, PT, R2, RZ, PT ;  /* 0x000000ff0200720c */ /* 0x000fe20003f25270 */
[----:B0-----:R-:W-:-:S05]  /*05b0*/  @!P0 IMAD.IADD R11, R11, 0x1, R12 ;  /* 0x000000010b0b8824 */ /* 0x001fca00078e020c */
[----:B------:R-:W-:Y:S01]  /*05c0*/  @!P0 STS [R8+UR4+-0x4], R11 ;  /* 0xfffffc0b08008988 */ /* 0x000fe20008000804 */
[----:B------:R-:W-:Y:S06]  /*05d0*/  BAR.SYNC.DEFER_BLOCKING 0x0 ;  /* 0x0000000000007b1d */ /* 0x000fec0000010000 */
[----:B------:R-:W-:Y:S04]  /*05e0*/  @!P1 LDS R7, [UR4+0x7fc] ;  /* 0x0007fc04ff079984 */ /* 0x000fe80008000800 */
[----:B------:R-:W0:Y:S02]  /*05f0*/  @!P1 LDS R10, [UR4+0xffc] ;  /* 0x000ffc04ff0a9984 */ /* 0x000e240008000800 */
[----:B0-----:R-:W-:-:S05]  /*0600*/  @!P1 IMAD.IADD R7, R7, 0x1, R10 ;  /* 0x0000000107079824 */ /* 0x001fca00078e020a */
[----:B------:R-:W-:Y:S01]  /*0610*/  @!P1 STS [UR4+0xffc], R7 ;  /* 0x000ffc07ff009988 */ /* 0x000fe20008000804 */
[----:B------:R-:W-:Y:S06]  /*0620*/  BAR.SYNC.DEFER_BLOCKING 0x0 ;  /* 0x0000000000007b1d */ /* 0x000fec0000010000 */
[----:B------:R-:W-:Y:S04]  /*0630*/  @!P1 LDS R6, [UR4+0x7fc] ;  /* 0x0007fc04ff069984 */ /* 0x000fe80008000800 */
[----:B------:R-:W0:Y:S01]  /*0640*/  @!P1 LDS R9, [UR4+0xbfc] ;  /* 0x000bfc04ff099984 */ /* 0x000e220008000800 */
[----:B------:R-:W-:-:S13]  /*0650*/  ISETP.GT.U32.AND P0, PT, R2, 0x2, PT ;  /* 0x000000020200780c */ /* 0x000fda0003f04070 */
[----:B------:R-:W-:Y:S01]  /*0660*/  @!P0 LEA R11, R2, 0x400, 0xa ;  /* 0x00000400020b8811 */ /* 0x000fe200078e50ff */
[----:B0-----:R-:W-:-:S05]  /*0670*/  @!P1 IMAD.IADD R6, R6, 0x1, R9 ;  /* 0x0000000106069824 */ /* 0x001fca00078e0209 */
[----:B------:R-:W-:Y:S01]  /*0680*/  @!P1 STS [UR4+0xbfc], R6 ;  /* 0x000bfc06ff009988 */ /* 0x000fe20008000804 */
[----:B------:R-:W-:Y:S06]  /*0690*/  BAR.SYNC.DEFER_BLOCKING 0x0 ;  /* 0x0000000000007b1d */ /* 0x000fec0000010000 */
[----:B------:R-:W-:Y:S04]  /*06a0*/  @!P0 LDS R8, [R11+UR4+-0x4] ;  /* 0xfffffc040b088984 */ /* 0x000fe80008000800 */
[----:B------:R-:W0:Y:S01]  /*06b0*/  @!P0 LDS R9, [R11+UR4+0x1fc] ;  /* 0x0001fc040b098984 */ /* 0x000e220008000800 */
[----:B------:R-:W-:Y:S01]  /*06c0*/  @!P2 LEA R12, R2, 0x200, 0x9 ;  /* 0x00000200020ca811 */ /* 0x000fe200078e48ff */
[----:B0-----:R-:W-:-:S05]  /*06d0*/  @!P0 IMAD.IADD R8, R8, 0x1, R9 ;  /* 0x0000000108088824 */ /* 0x001fca00078e0209 */
[----:B------:R-:W-:Y:S01]  /*06e0*/  @!P0 STS [R11+UR4+0x1fc], R8 ;  /* 0x0001fc080b008988 */ /* 0x000fe20008000804 */
[----:B------:R-:W-:Y:S06]  /*06f0*/  BAR.SYNC.DEFER_BLOCKING 0x0 ;  /* 0x0000000000007b1d */ /* 0x000fec0000010000 */
[----:B------:R-:W-:Y:S04]  /*0700*/  @!P2 LDS R7, [R12+UR4+-0x4] ;  /* 0xfffffc040c07a984 */ /* 0x000fe80008000800 */
[----:B------:R-:W0:Y:S01]  /*0710*/  @!P2 LDS R10, [R12+UR4+0xfc] ;  /* 0x0000fc040c0aa984 */ /* 0x000e220008000800 */
[----:B------:R-:W-:-:S13]  /*0720*/  ISETP.GT.U32.AND P0, PT, R2, 0xe, PT ;  /* 0x0000000e0200780c */ /* 0x000fda0003f04070 */
        /* <DEDUP_REMOVED lines=34> */
[----:B------:R-:W-:Y:S01]  /*0950*/  ISETP.GT.U32.AND P2, PT, R2, 0x1fe, PT ;  /* 0x000001fe0200780c */ /* 0x000fe20003f44070 */
[----:B0-----:R-:W-:-:S05]  /*0960*/  @!P0 IMAD.IADD R8, R8, 0x1, R9 ;  /* 0x0000000108088824 */ /* 0x001fca00078e0209 */
[----:B------:R-:W-:Y:S01]  /*0970*/  @!P0 STS [R11+UR4+0x4], R8 ;  /* 0x000004080b008988 */ /* 0x000fe20008000804 */
[----:B------:R-:W-:Y:S06]  /*0980*/  BAR.SYNC.DEFER_BLOCKING 0x0 ;  /* 0x0000000000007b1d */ /* 0x000fec0000010000 */
[----:B------:R-:W-:Y:S04]  /*0990*/  @!P2 LDS R7, [R4+0x4] ;  /* 0x000004000407a984 */ /* 0x000fe80000000800 */
[----:B------:R-:W0:Y:S01]  /*09a0*/  @!P2 LDS R10, [R4+0x8] ;  /* 0x00000800040aa984 */ /* 0x000e220000000800 */
[----:B-1----:R-:W-:-:S02]  /*09b0*/  VIADD R9, R3, UR5 ;  /* 0x0000000503097c36 */ /* 0x002fc40008000000 */
[----:B0-----:R-:W-:-:S05]  /*09c0*/  @!P2 IMAD.IADD R3, R7, 0x1, R10 ;  /* 0x000000010703a824 */ /* 0x001fca00078e020a */
[----:B------:R-:W-:Y:S01]  /*09d0*/  @!P2 STS [R4+0x8], R3 ;  /* 0x000008030400a388 */ /* 0x000fe20000000800 */
[----:B------:R-:W-:Y:S08]  /*09e0*/  BAR.SYNC.DEFER_BLOCKING 0x0 ;  /* 0x0000000000007b1d */ /* 0x000ff00000010000 */
[----:B------:R-:W-:Y:S01]  /*09f0*/  BAR.SYNC.DEFER_BLOCKING 0x0 ;  /* 0x0000000000007b1d */ /* 0x000fe20000010000 */
[----:B------:R-:W-:-:S13]  /*0a00*/  ISETP.GE.U32.AND P0, PT, R9, UR8, PT ;  /* 0x0000000809007c0c */ /* 0x000fda000bf06070 */
[----:B------:R-:W0:Y:S01]  /*0a10*/  @!P0 LDC.64 R6, c[0x0][0x388] ;  /* 0x0000e200ff068b82 */ /* 0x000e220000000a00 */
[----:B------:R-:W1:Y:S01]  /*0a20*/  @!P0 LDS R11, [R5] ;  /* 0x00000000050b8984 */ /* 0x000e620000000800 */
[C---:B------:R-:W-:Y:S02]  /*0a30*/  VIADD R13, R9.reuse, 0x200 ;  /* 0x00000200090d7836 */ /* 0x040fe40000000000 */
[----:B0-----:R-:W-:-:S03]  /*0a40*/  @!P0 IMAD.WIDE.U32 R6, R9, 0x4, R6 ;  /* 0x0000000409068825 */ /* 0x001fc600078e0006 */
[----:B------:R-:W-:Y:S01]  /*0a50*/  ISETP.GE.U32.AND P2, PT, R13, UR8, PT ;  /* 0x000000080d007c0c */ /* 0x000fe2000bf46070 */
[----:B------:R-:W-:Y:S01]  /*0a60*/  BSSY.RECONVERGENT B0, `(.L_x_64) ;  /* 0x000000a000007945 */ /* 0x000fe20003800200 */
[----:B-1----:R0:W-:Y:S11]  /*0a70*/  @!P0 STG.E desc[UR6][R6.64], R11 ;  /* 0x0000000b06008986 */ /* 0x0021f6000c101906 */
[----:B------:R-:W-:Y:S05]  /*0a80*/  @P2 BRA `(.L_x_65) ;  /* 0x00000000001c2947 */ /* 0x000fea0003800000 */
[----:B------:R-:W-:Y:S01]  /*0a90*/  ISETP.NE.AND P0, PT, RZ, UR5, PT ;  /* 0x00000005ff007c0c */ /* 0x000fe2000bf05270 */
[----:B0-----:R-:W-:-:S03]  /*0aa0*/  IMAD.MOV.U32 R7, RZ, RZ, RZ ;  /* 0x000000ffff077224 */ /* 0x001fc600078e00ff */
[----:B------:R-:W-:Y:S02]  /*0ab0*/  ISETP.EQ.AND P0, PT, R2, 0x1ff, P0 ;  /* 0x000001ff0200780c */ /* 0x000fe40000702270 */
[----:B------:R-:W0:Y:S11]  /*0ac0*/  LDC.64 R2, c[0x0][0x388] ;  /* 0x0000e200ff027b82 */ /* 0x000e360000000a00 */
[----:B------:R-:W1:Y:S01]  /*0ad0*/  @!P0 LDS R7, [R5+0x800] ;  /* 0x0008000005078984 */ /* 0x000e620000000800 */
[----:B0-----:R-:W-:-:S05]  /*0ae0*/  IMAD.WIDE.U32 R2, R13, 0x4, R2 ;  /* 0x000000040d027825 */ /* 0x001fca00078e0002 */
[----:B-1----:R1:W-:Y:S02]  /*0af0*/  STG.E desc[UR6][R2.64], R7 ;  /* 0x0000000702007986 */ /* 0x0023e4000c101906 */
.L_x_65:
[----:B------:R-:W-:Y:S05]  /*0b00*/  BSYNC.RECONVERGENT B0 ;  /* 0x0000000000007941 */ /* 0x000fea0003800200 */
.L_x_64:
[----:B------:R-:W-:Y:S05]  /*0b10*/  @P1 EXIT ;  /* 0x000000000000194d */ /* 0x000fea0003800000 */
[----:B------:R-:W-:Y:S01]  /*0b20*/  ISETP.NE.AND P1, PT, RZ, UR5, PT ;  /* 0x00000005ff007c0c */ /* 0x000fe2000bf25270 */
[----:B------:R-:W2:-:S12]  /*0b30*/  LDCU.64 UR8, c[0x0][0x390] ;  /* 0x00007200ff0877ac */ /* 0x000e980008000a00 */
[----:B-1----:R-:W1:Y:S01]  /*0b40*/  @P1 LDC.64 R2, c[0x0][0x388] ;  /* 0x0000e200ff021b82 */ /* 0x002e620000000a00 */
[----:B--2---:R-:W-:-:S04]  /*0b50*/  ISETP.NE.U32.AND P0, PT, RZ, UR8, PT ;  /* 0x00000008ff007c0c */ /* 0x004fc8000bf05070 */
[----:B------:R-:W-:Y:S01]  /*0b60*/  ISETP.NE.AND.EX P0, PT, RZ, UR9, PT, P0 ;  /* 0x00000009ff007c0c */ /* 0x000fe2000bf05300 */
[----:B-1----:R1:W-:-:S12]  /*0b70*/  @P1 STG.E desc[UR6][R2.64], RZ ;  /* 0x000000ff02001986 */ /* 0x0023d8000c101906 */
[----:B------:R-:W-:Y:S05]  /*0b80*/  @!P0 EXIT ;  /* 0x000000000000894d */ /* 0x000fea0003800000 */
[----:B------:R-:W2:Y:S01]  /*0b90*/  LDS R5, [UR4+0xffc] ;  /* 0x000ffc04ff057984 */ /* 0x000ea20008000800 */
[----:B-1----:R-:W1:Y:S02]  /*0ba0*/  LDC.64 R2, c[0x0][0x390] ;  /* 0x0000e400ff027b82 */ /* 0x002e640000000a00 */
[----:B-1----:R-:W-:-:S05]  /*0bb0*/  IMAD.WIDE.U32 R2, R0, 0x4, R2 ;  /* 0x0000000400027825 */ /* 0x002fca00078e0002 */
[----:B--2---:R-:W-:Y:S01]  /*0bc0*/  STG.E desc[UR6][R2.64], R5 ;  /* 0x0000000502007986 */ /* 0x004fe2000c101906 */
[----:B------:R-:W-:Y:S05]  /*0bd0*/  EXIT ;  /* 0x000000000000794d */ /* 0x000fea0003800000 */
.L_x_66:
        /* <DEDUP_REMOVED lines=10> */
.L_x_80:


//--------------------- .text._Z11prefixFixupPjS_i --------------------------
	.section	.text._Z11prefixFixupPjS_i,"ax",@progbits
	.align	128
        .global         _Z11prefixFixupPjS_i
        .type           _Z11prefixFixupPjS_i,@function
        .size           _Z11prefixFixupPjS_i,(.L_x_81 - _Z11prefixFixupPjS_i)
        .other          _Z11prefixFixupPjS_i,@"STO_CUDA_ENTRY STV_DEFAULT"
_Z11prefixFixupPjS_i:
.text._Z11prefixFixupPjS_i:
[----:B------:R-:W-:Y:S01]  /*0000*/  LDC R1, c[0x0][0x37c] ;  /* 0x0000df00ff017b82 */ /* 0x000fe20000000800 */
[----:B------:R-:W0:Y:S01]  /*0010*/  S2R R5, SR_CTAID.X ;  /* 0x0000000000057919 */ /* 0x000e220000002500 */
[----:B------:R-:W1:Y:S06]  /*0020*/  LDCU UR6, c[0x0][0x390] ;  /* 0x00007200ff0677ac */ /* 0x000e6c0008000800 */
[----:B------:R-:W2:Y:S01]  /*0030*/  LDC.64 R2, c[0x0][0x388] ;  /* 0x0000e200ff027b82 */ /* 0x000ea20000000a00 */
[----:B------:R-:W-:Y:S01]  /*0040*/  BSSY.RECONVERGENT B0, `(.L_x_67) ;  /* 0x0000010000007945 */ /* 0x000fe20003800200 */
[----:B------:R-:W3:Y:S01]  /*0050*/  S2R R7, SR_TID.X ;  /* 0x0000000000077919 */ /* 0x000ee20000002100 */
[----:B------:R-:W4:Y:S01]  /*0060*/  LDCU.64 UR4, c[0x0][0x358] ;  /* 0x00006b00ff0477ac */ /* 0x000f220008000a00 */
[----:B0-----:R-:W-:-:S02]  /*0070*/  IMAD.SHL.U32 R0, R5, 0x400, RZ ;  /* 0x0000040005007824 */ /* 0x001fc400078e00ff */
[----:B--2---:R-:W-:-:S03]  /*0080*/  IMAD.WIDE.U32 R2, R5, 0x4, R2 ;  /* 0x0000000405027825 */ /* 0x004fc600078e0002 */
[----:B---3--:R-:W-:-:S04]  /*0090*/  LOP3.LUT R7, R0, R7, RZ, 0xfc, !PT ;  /* 0x0000000700077212 */ /* 0x008fc800078efcff */
[C---:B-1----:R-:W-:Y:S01]  /*00a0*/  ISETP.GE.U32.AND P0, PT, R7.reuse, UR6, PT ;  /* 0x0000000607007c0c */ /* 0x042fe2000bf06070 */
[----:B------:R-:W-:-:S05]  /*00b0*/  VIADD R9, R7, 0x200 ;  /* 0x0000020007097836 */ /* 0x000fca0000000000 */
[----:B------:R-:W-:-:S07]  /*00c0*/  ISETP.GE.U32.AND P1, PT, R9, UR6, PT ;  /* 0x0000000609007c0c */ /* 0x000fce000bf26070 */
[----:B----4-:R-:W-:Y:S06]  /*00d0*/  @P0 BRA `(.L_x_68) ;  /* 0x0000000000180947 */ /* 0x010fec0003800000 */
[----:B------:R-:W0:Y:S01]  /*00e0*/  LDC.64 R4, c[0x0][0x380] ;  /* 0x0000e000ff047b82 */ /* 0x000e220000000a00 */
[----:B------:R-:W2:Y:S01]  /*00f0*/  LDG.E R0, desc[UR4][R2.64] ;  /* 0x0000000402007981 */ /* 0x000ea2000c1e1900 */
[----:B0-----:R-:W-:-:S05]  /*0100*/  IMAD.WIDE.U32 R4, R7, 0x4, R4 ;  /* 0x0000000407047825 */ /* 0x001fca00078e0004 */
[----:B------:R-:W2:Y:S02]  /*0110*/  LDG.E R7, desc[UR4][R4.64] ;  /* 0x0000000404077981 */ /* 0x000ea4000c1e1900 */
[----:B--2---:R-:W-:-:S05]  /*0120*/  IADD3 R7, PT, PT, R0, R7, RZ ;  /* 0x0000000700077210 */ /* 0x004fca0007ffe0ff */
[----:B------:R0:W-:Y:S02]  /*0130*/  STG.E desc[UR4][R4.64], R7 ;  /* 0x0000000704007986 */ /* 0x0001e4000c101904 */
.L_x_68:
[----:B------:R-:W-:Y:S05]  /*0140*/  BSYNC.RECONVERGENT B0 ;  /* 0x0000000000007941 */ /* 0x000fea0003800200 */
.L_x_67:
[----:B------:R-:W-:Y:S05]  /*0150*/  @P1 EXIT ;  /* 0x000000000000194d */ /* 0x000fea0003800000 */
[----:B0-----:R-:W0:Y:S01]  /*0160*/  LDC.64 R4, c[0x0][0x380] ;  /* 0x0000e000ff047b82 */ /* 0x001e220000000a00 */
[----:B------:R-:W2:Y:S01]  /*0170*/  LDG.E R2, desc[UR4][R2.64] ;  /* 0x0000000402027981 */ /* 0x000ea2000c1e1900 */
[----:B0-----:R-:W-:-:S05]  /*0180*/  IMAD.WIDE.U32 R4, R9, 0x4, R4 ;  /* 0x0000000409047825 */ /* 0x001fca00078e0004 */
[----:B------:R-:W2:Y:S02]  /*0190*/  LDG.E R7, desc[UR4][R4.64] ;  /* 0x0000000404077981 */ /* 0x000ea4000c1e1900 */
[----:B--2---:R-:W-:-:S05]  /*01a0*/  IADD3 R7, PT, PT, R2, R7, RZ ;  /* 0x0000000702077210 */ /* 0x004fca0007ffe0ff */
[----:B------:R-:W-:Y:S01]  /*01b0*/  STG.E desc[UR4][R4.64], R7 ;  /* 0x0000000704007986 */ /* 0x000fe2000c101904 */
[----:B------:R-:W-:Y:S05]  /*01c0*/  EXIT ;  /* 0x000000000000794d */ /* 0x000fea0003800000 */
.L_x_69:
        /* <DEDUP_REMOVED lines=11> */
.L_x_81:


//--------------------- .text._Z13uniformAddIntPiS_iii --------------------------
	.section	.text._Z13uniformAddIntPiS_iii,"ax",@progbits
	.align	128
        .global         _Z13uniformAddIntPiS_iii
        .type           _Z13uniformAddIntPiS_iii,@function
        .size           _Z13uniformAddIntPiS_iii,(.L_x_82 - _Z13uniformAddIntPiS_iii)
        .other          _Z13uniformAddIntPiS_iii,@"STO_CUDA_ENTRY STV_DEFAULT"
_Z13uniformAddIntPiS_iii:
.text._Z13uniformAddIntPiS_iii:
[----:B------:R-:W-:Y:S01]  /*0000*/  LDC R1, c[0x0][0x37c] ;  /* 0x0000df00ff017b82 */ /* 0x000fe20000000800 */
[----:B------:R-:W0:Y:S07]  /*0010*/  S2R R13, SR_TID.X ;  /* 0x00000000000d7919 */ /* 0x000e2e0000002100 */
[----:B------:R-:W1:Y:S01]  /*0020*/  S2UR UR4, SR_CTAID.X ;  /* 0x00000000000479c3 */ /* 0x000e620000002500 */
[----:B------:R-:W2:Y:S01]  /*0030*/  LDCU.64 UR6, c[0x0][0x358] ;  /* 0x00006b00ff0677ac */ /* 0x000ea20008000a00 */
[----:B------:R-:W3:Y:S01]  /*0040*/  LDCU UR8, c[0x0][0x398] ;  /* 0x00007300ff0877ac */ /* 0x000ee20008000800 */
[----:B0-----:R-:W-:-:S13]  /*0050*/  ISETP.NE.AND P0, PT, R13, RZ, PT ;  /* 0x000000ff0d00720c */ /* 0x001fda0003f05270 */
[----:B------:R-:W1:Y:S08]  /*0060*/  @!P0 LDC R5, c[0x0][0x394] ;  /* 0x0000e500ff058b82 */ /* 0x000e700000000800 */
[----:B------:R-:W0:Y:S01]  /*0070*/  @!P0 LDC.64 R2, c[0x0][0x388] ;  /* 0x0000e200ff028b82 */ /* 0x000e220000000a00 */
[----:B-1----:R-:W-:-:S05]  /*0080*/  @!P0 IADD3 R5, PT, PT, R5, UR4, RZ ;  /* 0x0000000405058c10 */ /* 0x002fca000fffe0ff */
[----:B0-----:R-:W-:Y:S02]  /*0090*/  @!P0 IMAD.WIDE.U32 R2, R5, 0x4, R2 ;  /* 0x0000000405028825 */ /* 0x001fe400078e0002 */
[----:B------:R-:W0:Y:S03]  /*00a0*/  LDC R8, c[0x0][0x360] ;  /* 0x0000d800ff087b82 */ /* 0x000e260000000800 */
[----:B--2---:R1:W2:Y:S01]  /*00b0*/  @!P0 LDG.E R0, desc[UR6][R2.64] ;  /* 0x0000000602008981 */ /* 0x0042a2000c1e1900 */
[----:B------:R-:W-:-:S04]  /*00c0*/  USHF.L.U32 UR4, UR4, 0x8, URZ ;  /* 0x0000000804047899 */ /* 0x000fc800080006ff */
[----:B------:R-:W4:Y:S01]  /*00d0*/  S2UR UR5, SR_CgaCtaId ;  /* 0x00000000000579c3 */ /* 0x000f220000008800 */
[----:B------:R-:W-:-:S07]  /*00e0*/  USHF.R.S32.HI UR4, URZ, 0x8, UR4 ;  /* 0x00000008ff047899 */ /* 0x000fce0008011404 */
[----:B------:R-:W1:Y:S01]  /*00f0*/  LDC.64 R4, c[0x0][0x380] ;  /* 0x0000e000ff047b82 */ /* 0x000e620000000a00 */
[----:B0-----:R-:W-:Y:S01]  /*0100*/  IMAD R6, R8, UR4, RZ ;  /* 0x0000000408067c24 */ /* 0x001fe2000f8e02ff */
[----:B------:R-:W-:-:S04]  /*0110*/  UMOV UR4, 0x400 ;  /* 0x0000040000047882 */ /* 0x000fc80000000000 */
[----:B------:R-:W-:Y:S01]  /*0120*/  LEA R6, R6, R13, 0x1 ;  /* 0x0000000d06067211 */ /* 0x000fe200078e08ff */
[----:B----4-:R-:W-:-:S04]  /*0130*/  ULEA UR4, UR5, UR4, 0x18 ;  /* 0x0000000405047291 */ /* 0x010fc8000f8ec0ff */
[----:B---3--:R-:W-:-:S04]  /*0140*/  VIADD R7, R6, UR8 ;  /* 0x0000000806077c36 */ /* 0x008fc80008000000 */
[C---:B-1----:R-:W-:Y:S01]  /*0150*/  IMAD.WIDE.U32 R2, R7.reuse, 0x4, R4 ;  /* 0x0000000407027825 */ /* 0x042fe200078e0004 */
[----:B--2---:R-:W-:Y:S01]  /*0160*/  @!P0 STS [UR4], R0 ;  /* 0x00000000ff008988 */ /* 0x004fe20008000804 */
[----:B------:R-:W-:Y:S06]  /*0170*/  BAR.SYNC.DEFER_BLOCKING 0x0 ;  /* 0x0000000000007b1d */ /* 0x000fec0000010000 */
[----:B------:R-:W2:Y:S01]  /*0180*/  LDG.E R9, desc[UR6][R2.64] ;  /* 0x0000000602097981 */ /* 0x000ea2000c1e1900 */
[----:B------:R-:W-:-:S03]  /*0190*/  IADD3 R7, PT, PT, R7, R8, RZ ;  /* 0x0000000807077210 */ /* 0x000fc60007ffe0ff */
[----:B------:R-:W2:Y:S01]  /*01a0*/  LDS R6, [UR4] ;  /* 0x00000004ff067984 */ /* 0x000ea20008000800 */
[----:B------:R-:W0:Y:S01]  /*01b0*/  LDCU UR4, c[0x0][0x390] ;  /* 0x00007200ff0477ac */ /* 0x000e220008000800 */
[----:B------:R-:W-:Y:S01]  /*01c0*/  IMAD.WIDE.U32 R4, R7, 0x4, R4 ;  /* 0x0000000407047825 */ /* 0x000fe200078e0004 */
[----:B------:R-:W-:-:S03]  /*01d0*/  IADD3 R7, PT, PT, R13, R8, RZ ;  /* 0x000000080d077210 */ /* 0x000fc60007ffe0ff */
[----:B--2---:R-:W-:-:S05]  /*01e0*/  IMAD.IADD R9, R6, 0x1, R9 ;  /* 0x0000000106097824 */ /* 0x004fca00078e0209 */
[----:B------:R-:W-:Y:S04]  /*01f0*/  STG.E desc[UR6][R2.64], R9 ;  /* 0x0000000902007986 */ /* 0x000fe8000c101906 */
[----:B------:R-:W2:Y:S01]  /*0200*/  LDG.E R11, desc[UR6][R4.64] ;  /* 0x00000006040b7981 */ /* 0x000ea2000c1e1900 */
[----:B0-----:R-:W-:-:S04]  /*0210*/  ISETP.GE.U32.AND P0, PT, R7, UR4, PT ;  /* 0x0000000407007c0c */ /* 0x001fc8000bf06070 */
[----:B------:R-:W-:-:S05]  /*0220*/  SEL R6, R6, RZ, !P0 ;  /* 0x000000ff06067207 */ /* 0x000fca0004000000 */
[----:B--2---:R-:W-:-:S05]  /*0230*/  IMAD.IADD R11, R6, 0x1, R11 ;  /* 0x00000001060b7824 */ /* 0x004fca00078e020b */
[----:B------:R-:W-:Y:S01]  /*0240*/  STG.E desc[UR6][R4.64], R11 ;  /* 0x0000000b04007986 */ /* 0x000fe2000c101906 */
[----:B------:R-:W-:Y:S05]  /*0250*/  EXIT ;  /* 0x000000000000794d */ /* 0x000fea0003800000 */
.L_x_70:
        /* <DEDUP_REMOVED lines=10> */
.L_x_82:


//--------------------- .text._Z10uniformAddPfS_iii --------------------------
	.section	.text._Z10uniformAddPfS_iii,"ax",@progbits
	.align	128
        .global         _Z10uniformAddPfS_iii
        .type           _Z10uniformAddPfS_iii,@function
        .size           _Z10uniformAddPfS_iii,(.L_x_83 - _Z10uniformAddPfS_iii)
        .other          _Z10uniformAddPfS_iii,@"STO_CUDA_ENTRY STV_DEFAULT"
_Z10uniformAddPfS_iii:
.text._Z10uniformAddPfS_iii:
        /* <DEDUP_REMOVED lines=19> */
[----:B----4-:R-:W-:-:S03]  /*0130*/  ULEA UR4, UR5, UR4, 0x18 ;  /* 0x0000000405047291 */ /* 0x010fc6000f8ec0ff */
[----:B---3--:R-:W-:-:S05]  /*0140*/  IADD3 R7, PT, PT, R6, UR8, RZ ;  /* 0x0000000806077c10 */ /* 0x008fca000fffe0ff */
        /* <DEDUP_REMOVED lines=9> */
[----:B--2---:R-:W-:-:S05]  /*01e0*/  FADD R9, R6, R9 ;  /* 0x0000000906097221 */ /* 0x004fca0000000000 */
[----:B------:R-:W-:Y:S04]  /*01f0*/  STG.E desc[UR6][R2.64], R9 ;  /* 0x0000000902007986 */ /* 0x000fe8000c101906 */
[----:B------:R-:W2:Y:S01]  /*0200*/  LDG.E R11, desc[UR6][R4.64] ;  /* 0x00000006040b7981 */ /* 0x000ea2000c1e1900 */
[----:B0-----:R-:W-:-:S04]  /*0210*/  ISETP.GE.U32.AND P0, PT, R7, UR4, PT ;  /* 0x0000000407007c0c */ /* 0x001fc8000bf06070 */
[----:B------:R-:W-:-:S05]  /*0220*/  FSEL R7, RZ, 1, P0 ;  /* 0x3f800000ff077808 */ /* 0x000fca0000000000 */
[----:B--2---:R-:W-:-:S05]  /*0230*/  FFMA R7, R6, R7, R11 ;  /* 0x0000000706077223 */ /* 0x004fca000000000b */
[----:B------:R-:W-:Y:S01]  /*0240*/  STG.E desc[UR6][R4.64], R7 ;  /* 0x0000000704007986 */ /* 0x000fe2000c101906 */
[----:B------:R-:W-:Y:S05]  /*0250*/  EXIT ;  /* 0x000000000000794d */ /* 0x000fea0003800000 */
.L_x_71:
        /* <DEDUP_REMOVED lines=10> */
.L_x_83:


//--------------------- .nv.shared._Z10prescanIntILb0ELb0EEvPiPKiS0_iii --------------------------
	.section	.nv.shared._Z10prescanIntILb0ELb0EEvPiPKiS0_iii,"aw",@nobits
	.sectionflags	@""
	.align	16
	.zero		1024


//--------------------- .nv.shared.reserved.0     --------------------------
	.section	.nv.shared.reserved.0,"aw",@nobits
	.weak		__nv_reservedSMEM_offset_0_alias
	.size		__nv_reservedSMEM_offset_0_alias, 0, 64
	.other		__nv_reservedSMEM_offset_0_alias,@"STO_CUDA_RESERVED_SHARED STV_DEFAULT"
__nv_reservedSMEM_offset_0_alias:
	.zero		0
	.zero		64


//--------------------- .nv.shared._Z10prescanIntILb0ELb1EEvPiPKiS0_iii --------------------------
	.section	.nv.shared._Z10prescanIntILb0ELb1EEvPiPKiS0_iii,"aw",@nobits
	.sectionflags	@""
	.align	16
	.zero		1024


//--------------------- .nv.shared._Z10prescanIntILb1ELb0EEvPiPKiS0_iii --------------------------
	.section	.nv.shared._Z10prescanIntILb1ELb0EEvPiPKiS0_iii,"aw",@nobits
	.sectionflags	@""
	.align	16
	.zero		1024


//--------------------- .nv.shared._Z10prescanIntILb1ELb1EEvPiPKiS0_iii --------------------------
	.section	.nv.shared._Z10prescanIntILb1ELb1EEvPiPKiS0_iii,"aw",@nobits
	.sectionflags	@""
	.align	16
	.zero		1024


//--------------------- .nv.shared._Z7prescanILb0ELb0EEvPfPKfS0_iii --------------------------
	.section	.nv.shared._Z7prescanILb0ELb0EEvPfPKfS0_iii,"aw",@nobits
	.sectionflags	@""
	.align	16
	.zero		1024


//--------------------- .nv.shared._Z7prescanILb0ELb1EEvPfPKfS0_iii --------------------------
	.section	.nv.shared._Z7prescanILb0ELb1EEvPfPKfS0_iii,"aw",@nobits
	.sectionflags	@""
	.align	16
	.zero		1024


//--------------------- .nv.shared._Z7prescanILb1ELb0EEvPfPKfS0_iii --------------------------
	.section	.nv.shared._Z7prescanILb1ELb0EEvPfPKfS0_iii,"aw",@nobits
	.sectionflags	@""
	.align	16
	.zero		1024


//--------------------- .nv.shared._Z7prescanILb1ELb1EEvPfPKfS0_iii --------------------------
	.section	.nv.shared._Z7prescanILb1ELb1EEvPfPKfS0_iii,"aw",@nobits
	.sectionflags	@""
	.align	16
	.zero		1024


//--------------------- .nv.shared._Z9prefixSumPjS_S_ii --------------------------
	.section	.nv.shared._Z9prefixSumPjS_S_ii,"aw",@nobits
	.sectionflags	@""
	.align	16
.nv.shared._Z9prefixSumPjS_S_ii:
	.zero		5120


//--------------------- .nv.shared._Z11prefixFixupPjS_i --------------------------
	.section	.nv.shared._Z11prefixFixupPjS_i,"aw",@nobits
	.sectionflags	@""
	.align	16
	.zero		1024


//--------------------- .nv.shared._Z13uniformAddIntPiS_iii --------------------------
	.section	.nv.shared._Z13uniformAddIntPiS_iii,"aw",@nobits
	.sectionflags	@""
	.align	16
.nv.shared._Z13uniformAddIntPiS_iii:
	.zero		1040


//--------------------- .nv.shared._Z10uniformAddPfS_iii --------------------------
	.section	.nv.shared._Z10uniformAddPfS_iii,"aw",@nobits
	.sectionflags	@""
	.align	16
.nv.shared._Z10uniformAddPfS_iii:
	.zero		1040


//--------------------- .nv.constant0._Z10prescanIntILb0ELb0EEvPiPKiS0_iii --------------------------
	.section	.nv.constant0._Z10prescanIntILb0ELb0EEvPiPKiS0_iii,"a",@progbits
	.sectionflags	@""
	.align	4
.nv.constant0._Z10prescanIntILb0ELb0EEvPiPKiS0_iii:
	.zero		932


//--------------------- .nv.constant0._Z10prescanIntILb0ELb1EEvPiPKiS0_iii --------------------------
	.section	.nv.constant0._Z10prescanIntILb0ELb1EEvPiPKiS0_iii,"a",@progbits
	.sectionflags	@""
	.align	4
.nv.constant0._Z10prescanIntILb0ELb1EEvPiPKiS0_iii:
	.zero		932


//--------------------- .nv.constant0._Z10prescanIntILb1ELb0EEvPiPKiS0_iii --------------------------
	.section	.nv.constant0._Z10prescanIntILb1ELb0EEvPiPKiS0_iii,"a",@progbits
	.sectionflags	@""
	.align	4
.nv.constant0._Z10prescanIntILb1ELb0EEvPiPKiS0_iii:
	.zero		932


//--------------------- .nv.constant0._Z10prescanIntILb1ELb1EEvPiPKiS0_iii --------------------------
	.section	.nv.constant0._Z10prescanIntILb1ELb1EEvPiPKiS0_iii,"a",@progbits
	.sectionflags	@""
	.align	4
.nv.constant0._Z10prescanIntILb1ELb1EEvPiPKiS0_iii:
	.zero		932


//--------------------- .nv.constant0._Z7prescanILb0ELb0EEvPfPKfS0_iii --------------------------
	.section	.nv.constant0._Z7prescanILb0ELb0EEvPfPKfS0_iii,"a",@progbits
	.sectionflags	@""
	.align	4
.nv.constant0._Z7prescanILb0ELb0EEvPfPKfS0_iii:
	.zero		932


//--------------------- .nv.constant0._Z7prescanILb0ELb1EEvPfPKfS0_iii --------------------------
	.section	.nv.constant0._Z7prescanILb0ELb1EEvPfPKfS0_iii,"a",@progbits
	.sectionflags	@""
	.align	4
.nv.constant0._Z7prescanILb0ELb1EEvPfPKfS0_iii:
	.zero		932


//--------------------- .nv.constant0._Z7prescanILb1ELb0EEvPfPKfS0_iii --------------------------
	.section	.nv.constant0._Z7prescanILb1ELb0EEvPfPKfS0_iii,"a",@progbits
	.sectionflags	@""
	.align	4
.nv.constant0._Z7prescanILb1ELb0EEvPfPKfS0_iii:
	.zero		932


//--------------------- .nv.constant0._Z7prescanILb1ELb1EEvPfPKfS0_iii --------------------------
	.section	.nv.constant0._Z7prescanILb1ELb1EEvPfPKfS0_iii,"a",@progbits
	.sectionflags	@""
	.align	4
.nv.constant0._Z7prescanILb1ELb1EEvPfPKfS0_iii:
	.zero		932


//--------------------- .nv.constant0._Z9prefixSumPjS_S_ii --------------------------
	.section	.nv.constant0._Z9prefixSumPjS_S_ii,"a",@progbits
	.sectionflags	@""
	.align	4
.nv.constant0._Z9prefixSumPjS_S_ii:
	.zero		928


//--------------------- .nv.constant0._Z11prefixFixupPjS_i --------------------------
	.section	.nv.constant0._Z11prefixFixupPjS_i,"a",@progbits
	.sectionflags	@""
	.align	4
.nv.constant0._Z11prefixFixupPjS_i:
	.zero		916


//--------------------- .nv.constant0._Z13uniformAddIntPiS_iii --------------------------
	.section	.nv.constant0._Z13uniformAddIntPiS_iii,"a",@progbits
	.sectionflags	@""
	.align	4
.nv.constant0._Z13uniformAddIntPiS_iii:
	.zero		924


//--------------------- .nv.constant0._Z10uniformAddPfS_iii --------------------------
	.section	.nv.constant0._Z10uniformAddPfS_iii,"a",@progbits
	.sectionflags	@""
	.align	4
.nv.constant0._Z10uniformAddPfS_iii:
	.zero		924


//--------------------- SYMBOLS --------------------------

	.type		.nv.reservedSmem.offset0,@object
	.size		.nv.reservedSmem.offset0,0x4
	.type		.nv.reservedSmem.cap,@object
	.size		.nv.reservedSmem.cap,0x4
